	.headerflags	@"EF_CUDA_TEXMODE_UNIFIED EF_CUDA_64BIT_ADDRESS EF_CUDA_ACCELERATORS EF_CUDA_SM90 EF_CUDA_VIRTUAL_SM(EF_CUDA_SM90)"
	.elftype	@"ET_EXEC"


//--------------------- .nv.info                  --------------------------
	.section	.nv.info,"",@"SHT_CUDA_INFO"
	.align	4


	//----- nvinfo : EIATTR_REGCOUNT
	.align		4
        /*0000*/ 	.byte	0x04, 0x2f
        /*0002*/ 	.short	(.L_1 - .L_0)
	.align		4
.L_0:
        /*0004*/ 	.word	index@(triton_poi_fused_avg_pool2d_convolution_28)
        /*0008*/ 	.word	0x00000038


	//----- nvinfo : EIATTR_MIN_STACK_SIZE
	.align		4
.L_1:
        /*000c*/ 	.byte	0x04, 0x12
        /*000e*/ 	.short	(.L_3 - .L_2)
	.align		4
.L_2:
        /*0010*/ 	.word	index@(triton_poi_fused_avg_pool2d_convolution_28)
        /*0014*/ 	.word	0x00000000


	//----- nvinfo : EIATTR_FRAME_SIZE
	.align		4
.L_3:
        /*0018*/ 	.byte	0x04, 0x11
        /*001a*/ 	.short	(.L_5 - .L_4)
	.align		4
.L_4:
        /*001c*/ 	.word	index@(triton_poi_fused_avg_pool2d_convolution_28)
        /*0020*/ 	.word	0x00000000


	//----- nvinfo : EIATTR_MIN_STACK_SIZE
	.align		4
.L_5:
        /*0024*/ 	.byte	0x04, 0x12
        /*0026*/ 	.short	(.L_7 - .L_6)
	.align		4
.L_6:
        /*0028*/ 	.word	index@(triton_poi_fused_avg_pool2d_convolution_28)
        /*002c*/ 	.word	0x00000000
.L_7:


//--------------------- .nv.info.triton_poi_fused_avg_pool2d_convolution_28 --------------------------
	.section	.nv.info.triton_poi_fused_avg_pool2d_convolution_28,"",@"SHT_CUDA_INFO"
	.sectionflags	@""
	.align	4


	//----- nvinfo : EIATTR_CUDA_API_VERSION
	.align		4
        /*0000*/ 	.byte	0x04, 0x37
        /*0002*/ 	.short	(.L_9 - .L_8)
.L_8:
        /*0004*/ 	.word	0x0000007c


	//----- nvinfo : EIATTR_KPARAM_INFO
	.align		4
.L_9:
        /*0008*/ 	.byte	0x04, 0x17
        /*000a*/ 	.short	(.L_11 - .L_10)
.L_10:
        /*000c*/ 	.word	0x00000000
        /*0010*/ 	.short	0x0006
        /*0012*/ 	.short	0x002c
        /*0014*/ 	.byte	0x00, 0xf0, 0x11, 0x00


	//----- nvinfo : EIATTR_KPARAM_INFO
	.align		4
.L_11:
        /*0018*/ 	.byte	0x04, 0x17
        /*001a*/ 	.short	(.L_13 - .L_12)
.L_12:
        /*001c*/ 	.word	0x00000000
        /*0020*/ 	.short	0x0005
        /*0022*/ 	.short	0x0028
        /*0024*/ 	.byte	0x00, 0xf0, 0x11, 0x00


	//----- nvinfo : EIATTR_KPARAM_INFO
	.align		4
.L_13:
        /*0028*/ 	.byte	0x04, 0x17
        /*002a*/ 	.short	(.L_15 - .L_14)
.L_14:
        /*002c*/ 	.word	0x00000000
        /*0030*/ 	.short	0x0004
        /*0032*/ 	.short	0x0020
        /*0034*/ 	.byte	0x00, 0xf4, 0x21, 0x00


	//----- nvinfo : EIATTR_KPARAM_INFO
	.align		4
.L_15:
        /*0038*/ 	.byte	0x04, 0x17
        /*003a*/ 	.short	(.L_17 - .L_16)
.L_16:
        /*003c*/ 	.word	0x00000000
        /*0040*/ 	.short	0x0003
        /*0042*/ 	.short	0x0018
        /*0044*/ 	.byte	0x00, 0xf4, 0x21, 0x00


	//----- nvinfo : EIATTR_KPARAM_INFO
	.align		4
.L_17:
        /*0048*/ 	.byte	0x04, 0x17
        /*004a*/ 	.short	(.L_19 - .L_18)
.L_18:
        /*004c*/ 	.word	0x00000000
        /*0050*/ 	.short	0x0002
        /*0052*/ 	.short	0x0010
        /*0054*/ 	.byte	0x00, 0xf4, 0x21, 0x00


	//----- nvinfo : EIATTR_KPARAM_INFO
	.align		4
.L_19:
        /*0058*/ 	.byte	0x04, 0x17
        /*005a*/ 	.short	(.L_21 - .L_20)
.L_20:
        /*005c*/ 	.word	0x00000000
        /*0060*/ 	.short	0x0001
        /*0062*/ 	.short	0x0008
        /*0064*/ 	.byte	0x00, 0xf4, 0x21, 0x00


	//----- nvinfo : EIATTR_KPARAM_INFO
	.align		4
.L_21:
        /*0068*/ 	.byte	0x04, 0x17
        /*006a*/ 	.short	(.L_23 - .L_22)
.L_22:
        /*006c*/ 	.word	0x00000000
        /*0070*/ 	.short	0x0000
        /*0072*/ 	.short	0x0000
        /*0074*/ 	.byte	0x00, 0xf4, 0x21, 0x00


	//----- nvinfo : EIATTR_SPARSE_MMA_MASK
	.align		4
.L_23:
        /*0078*/ 	.byte	0x03, 0x50
        /*007a*/ 	.short	0x0000


	//----- nvinfo : EIATTR_MAXREG_COUNT
	.align		4
        /*007c*/ 	.byte	0x03, 0x1b
        /*007e*/ 	.short	0x00ff


	//----- nvinfo : EIATTR_EXIT_INSTR_OFFSETS
	.align		4
        /*0080*/ 	.byte	0x04, 0x1c
        /*0082*/ 	.short	(.L_25 - .L_24)


	//   ....[0]....
.L_24:
        /*0084*/ 	.word	0x00002dd0


	//   ....[1]....
        /*0088*/ 	.word	0x00002df0


	//----- nvinfo : EIATTR_REQNTID
	.align		4
.L_25:
        /*008c*/ 	.byte	0x04, 0x10
        /*008e*/ 	.short	(.L_27 - .L_26)
.L_26:
        /*0090*/ 	.word	0x00000080
        /*0094*/ 	.word	0x00000001
        /*0098*/ 	.word	0x00000001


	//----- nvinfo : EIATTR_CBANK_PARAM_SIZE
	.align		4
.L_27:
        /*009c*/ 	.byte	0x03, 0x19
        /*009e*/ 	.short	0x0030


	//----- nvinfo : EIATTR_PARAM_CBANK
	.align		4
        /*00a0*/ 	.byte	0x04, 0x0a
        /*00a2*/ 	.short	(.L_29 - .L_28)
	.align		4
.L_28:
        /*00a4*/ 	.word	index@(.nv.constant0.triton_poi_fused_avg_pool2d_convolution_28)
        /*00a8*/ 	.short	0x0210
        /*00aa*/ 	.short	0x0030


	//----- nvinfo : EIATTR_SW_WAR
	.align		4
.L_29:
        /*00ac*/ 	.byte	0x04, 0x36
        /*00ae*/ 	.short	(.L_31 - .L_30)
.L_30:
        /*00b0*/ 	.word	0x00000008
.L_31:


//--------------------- .nv.callgraph             --------------------------
	.section	.nv.callgraph,"",@"SHT_CUDA_CALLGRAPH"
	.align	4
	.sectionentsize	8
	.align		4
        /*0000*/ 	.word	0x00000000
	.align		4
        /*0004*/ 	.word	0xffffffff
	.align		4
        /*0008*/ 	.word	0x00000000
	.align		4
        /*000c*/ 	.word	0xfffffffe
	.align		4
        /*0010*/ 	.word	0x00000000
	.align		4
        /*0014*/ 	.word	0xfffffffd
	.align		4
        /*0018*/ 	.word	0x00000000
	.align		4
        /*001c*/ 	.word	0xfffffffc


//--------------------- .text.triton_poi_fused_avg_pool2d_convolution_28 --------------------------
	.section	.text.triton_poi_fused_avg_pool2d_convolution_28,"ax",@progbits
	.align	128
        .global         triton_poi_fused_avg_pool2d_convolution_28
        .type           triton_poi_fused_avg_pool2d_convolution_28,@function
        .size           triton_poi_fused_avg_pool2d_convolution_28,(.L_x_1 - triton_poi_fused_avg_pool2d_convolution_28)
        .other          triton_poi_fused_avg_pool2d_convolution_28,@"STO_CUDA_ENTRY STV_DEFAULT"
triton_poi_fused_avg_pool2d_convolution_28:
.text.triton_poi_fused_avg_pool2d_convolution_28:
[----:B------:R-:W0:Y:S08]  /*0000*/  LDC R1, c[0x0][0x28] ;  /* 0x00000a00ff017b82 */ /* 0x000e300000000800 */
[----:B------:R-:W1:Y:S01]  /*0010*/  S2UR UR4, SR_CTAID.X ;  /* 0x00000000000479c3 */ /* 0x000e620000002500 */
[----:B------:R-:W2:Y:S01]  /*0020*/  S2R R11, SR_TID.X ;  /* 0x00000000000b7919 */ /* 0x000ea20000002100 */
[----:B------:R-:W-:Y:S01]  /*0030*/  IMAD.MOV.U32 R8, RZ, RZ, 0x242 ;  /* 0x00000242ff087424 */ /* 0x000fe200078e00ff */
[----:B------:R-:W-:Y:S01]  /*0040*/  CS2R R52, SRZ ;  /* 0x0000000000347805 */ /* 0x000fe2000001ff00 */
[----:B------:R-:W-:Y:S01]  /*0050*/  IMAD.MOV.U32 R15, RZ, RZ, RZ ;  /* 0x000000ffff0f7224 */ /* 0x000fe200078e00ff */
[----:B------:R-:W3:Y:S01]  /*0060*/  S2R R17, SR_CTAID.Y ;  /* 0x0000000000117919 */ /* 0x000ee20000002600 */
[----:B------:R-:W-:Y:S01]  /*0070*/  IMAD.MOV.U32 R6, RZ, RZ, RZ ;  /* 0x000000ffff067224 */ /* 0x000fe200078e00ff */
[----:B------:R-:W-:Y:S01]  /*0080*/  ULDC.64 UR6, c[0x0][0x208] ;  /* 0x0000820000067ab9 */ /* 0x000fe20000000a00 */
[----:B------:R-:W4:Y:S01]  /*0090*/  LDC.64 R24, c[0x0][0x210] ;  /* 0x00008400ff187b82 */ /* 0x000f220000000a00 */
[----:B-1----:R-:W-:-:S06]  /*00a0*/  USHF.L.U32 UR4, UR4, 0x9, URZ ;  /* 0x0000000904047899 */ /* 0x002fcc000800063f */
[----:B------:R-:W-:-:S05]  /*00b0*/  IMAD.U32 R0, RZ, RZ, UR4 ;  /* 0x00000004ff007e24 */ /* 0x000fca000f8e00ff */
[----:B--2---:R-:W-:Y:S01]  /*00c0*/  LOP3.LUT R11, R0, 0x7f, R11, 0xf8, !PT ;  /* 0x0000007f000b7812 */ /* 0x004fe200078ef80b */
[----:B------:R-:W-:Y:S01]  /*00d0*/  HFMA2.MMA R0, -RZ, RZ, 0, 0 ;  /* 0x00000000ff007435 */ /* 0x000fe200000001ff */
[----:B---3--:R-:W-:Y:S02]  /*00e0*/  IMAD R8, R17, R8, 0x121 ;  /* 0x0000012111087424 */ /* 0x008fe400078e0208 */
[----:B------:R-:W-:Y:S01]  /*00f0*/  IADD3 R2, R11, -0x12, RZ ;  /* 0xffffffee0b027810 */ /* 0x000fe20007ffe0ff */
[----:B------:R-:W-:-:S03]  /*0100*/  IMAD.HI R20, R11, 0x78787879, RZ ;  /* 0x787878790b147827 */ /* 0x000fc600078e02ff */
[----:B------:R-:W-:Y:S01]  /*0110*/  IADD3 R19, R8, R2, RZ ;  /* 0x0000000208137210 */ /* 0x000fe20007ffe0ff */
[----:B------:R-:W-:Y:S01]  /*0120*/  VIADD R35, R11, 0xffffffef ;  /* 0xffffffef0b237836 */ /* 0x000fe20000000000 */
[----:B------:R-:W-:Y:S01]  /*0130*/  SHF.R.U32.HI R3, RZ, 0x1f, R20 ;  /* 0x0000001fff037819 */ /* 0x000fe20000011614 */
[C---:B------:R-:W-:Y:S02]  /*0140*/  IMAD R9, R17.reuse, 0x242, R2 ;  /* 0x0000024211097824 */ /* 0x040fe400078e0202 */
[--C-:B------:R-:W-:Y:S01]  /*0150*/  IMAD R37, R17, 0x242, R35.reuse ;  /* 0x0000024211257824 */ /* 0x100fe200078e0223 */
[----:B------:R-:W-:Y:S01]  /*0160*/  LEA.HI.SX32 R20, R20, R3, 0x1d ;  /* 0x0000000314147211 */ /* 0x000fe200078feaff */
[----:B------:R-:W-:Y:S02]  /*0170*/  IMAD.IADD R27, R8, 0x1, R35 ;  /* 0x00000001081b7824 */ /* 0x000fe400078e0223 */
[----:B----4-:R-:W-:-:S04]  /*0180*/  IMAD.WIDE R22, R37, 0x4, R24 ;  /* 0x0000000425167825 */ /* 0x010fc800078e0218 */
[----:B------:R-:W-:Y:S02]  /*0190*/  IMAD R42, R20, -0x11, R11 ;  /* 0xffffffef142a7824 */ /* 0x000fe400078e020b */
[----:B------:R-:W-:-:S03]  /*01a0*/  IMAD.WIDE R26, R27, 0x4, R24 ;  /* 0x000000041b1a7825 */ /* 0x000fc600078e0218 */
[C---:B------:R-:W-:Y:S01]  /*01b0*/  ISETP.GT.AND P6, PT, R42.reuse, -0x1, PT ;  /* 0xffffffff2a00780c */ /* 0x040fe20003fc4270 */
[--C-:B------:R-:W-:Y:S01]  /*01c0*/  IMAD.WIDE R12, R9, 0x4, R24.reuse ;  /* 0x00000004090c7825 */ /* 0x100fe200078e0218 */
[----:B------:R-:W-:Y:S02]  /*01d0*/  ISETP.GT.AND P1, PT, R42, RZ, PT ;  /* 0x000000ff2a00720c */ /* 0x000fe40003f24270 */
[----:B------:R-:W-:Y:S01]  /*01e0*/  ISETP.LT.U32.AND P0, PT, R35, 0x110, P6 ;  /* 0x000001102300780c */ /* 0x000fe20003701070 */
[----:B------:R-:W-:Y:S01]  /*01f0*/  IMAD.WIDE R18, R19, 0x4, R24 ;  /* 0x0000000413127825 */ /* 0x000fe200078e0218 */
[----:B------:R-:W-:Y:S02]  /*0200*/  ISETP.LT.U32.AND P2, PT, R35, 0x110, P1 ;  /* 0x000001102300780c */ /* 0x000fe40000f41070 */
[----:B------:R-:W-:Y:S01]  /*0210*/  MOV R10, 0x242 ;  /* 0x00000242000a7802 */ /* 0x000fe20000000f00 */
[C---:B------:R-:W-:Y:S01]  /*0220*/  VIADD R2, R11.reuse, 0xffffffff ;  /* 0xffffffff0b027836 */ /* 0x040fe20000000000 */
[----:B------:R-:W-:-:S02]  /*0230*/  ISETP.LT.U32.AND P1, PT, R11, 0x121, P1 ;  /* 0x000001210b00780c */ /* 0x000fc40000f21070 */
[----:B------:R-:W-:Y:S02]  /*0240*/  CS2R R50, SRZ ;  /* 0x0000000000327805 */ /* 0x000fe4000001ff00 */
[----:B------:R-:W-:Y:S01]  /*0250*/  LOP3.LUT R14, R11, 0x80, RZ, 0xfc, !PT ;  /* 0x000000800b0e7812 */ /* 0x000fe200078efcff */
[C---:B------:R-:W-:Y:S01]  /*0260*/  IMAD R3, R17.reuse, R10, 0x121 ;  /* 0x0000012111037424 */ /* 0x040fe200078e020a */
[----:B------:R-:W-:Y:S01]  /*0270*/  UISETP.GE.AND UP0, UPT, UR4, URZ, UPT ;  /* 0x0000003f0400728c */ /* 0x000fe2000bf06270 */
[----:B------:R-:W-:Y:S02]  /*0280*/  CS2R R28, SRZ ;  /* 0x00000000001c7805 */ /* 0x000fe4000001ff00 */
[----:B------:R-:W-:Y:S01]  /*0290*/  P2R R4, PR, RZ, 0x40 ;  /* 0x00000040ff047803 */ /* 0x000fe20000000000 */
[----:B------:R-:W2:Y:S04]  /*02a0*/  @P0 LDG.E.EL R15, desc[UR6][R22.64] ;  /* 0x00000006160f0981 */ /* 0x000ea8000c2e1900 */
[----:B------:R-:W3:Y:S04]  /*02b0*/  @P0 LDG.E.EL R53, desc[UR6][R26.64] ;  /* 0x000000061a350981 */ /* 0x000ee8000c2e1900 */
[----:B------:R1:W4:Y:S04]  /*02c0*/  @P2 LDG.E.EL R0, desc[UR6][R12.64] ;  /* 0x000000060c002981 */ /* 0x000328000c2e1900 */
[----:B------:R5:W4:Y:S01]  /*02d0*/  @P2 LDG.E.EL R6, desc[UR6][R18.64] ;  /* 0x0000000612062981 */ /* 0x000b22000c2e1900 */
[----:B------:R-:W-:Y:S01]  /*02e0*/  IMAD R21, R17, 0x242, R2 ;  /* 0x0000024211157824 */ /* 0x000fe200078e0202 */
[----:B------:R-:W-:Y:S01]  /*02f0*/  IADD3 R5, R3, R2, RZ ;  /* 0x0000000203057210 */ /* 0x000fe20007ffe0ff */
[----:B------:R-:W-:-:S02]  /*0300*/  IMAD.MOV.U32 R10, RZ, RZ, RZ ;  /* 0x000000ffff0a7224 */ /* 0x000fc400078e00ff */
[----:B-1----:R-:W-:-:S04]  /*0310*/  IMAD.WIDE R12, R21, 0x4, R24 ;  /* 0x00000004150c7825 */ /* 0x002fc800078e0218 */
[----:B------:R-:W-:Y:S01]  /*0320*/  IMAD.WIDE R22, R5, 0x4, R24 ;  /* 0x0000000405167825 */ /* 0x000fe200078e0218 */
[----:B------:R1:W4:Y:S04]  /*0330*/  @P1 LDG.E.EL R10, desc[UR6][R12.64] ;  /* 0x000000060c0a1981 */ /* 0x000328000c2e1900 */
[----:B------:R1:W4:Y:S01]  /*0340*/  @P1 LDG.E.EL R50, desc[UR6][R22.64] ;  /* 0x0000000616321981 */ /* 0x000322000c2e1900 */
[----:B------:R-:W-:Y:S01]  /*0350*/  IMAD.HI R5, R14, 0x78787879, RZ ;  /* 0x787878790e057827 */ /* 0x000fe200078e02ff */
[C---:B------:R-:W-:Y:S02]  /*0360*/  LOP3.LUT R2, R11.reuse, 0x100, RZ, 0xfc, !PT ;  /* 0x000001000b027812 */ /* 0x040fe400078efcff */
[----:B0----5:R-:W-:Y:S02]  /*0370*/  LOP3.LUT R19, R11, 0x180, RZ, 0xfc, !PT ;  /* 0x000001800b137812 */ /* 0x021fe400078efcff */
[----:B------:R-:W-:Y:S01]  /*0380*/  SHF.R.U32.HI R16, RZ, 0x1f, R5 ;  /* 0x0000001fff107819 */ /* 0x000fe20000011605 */
[----:B------:R-:W-:Y:S01]  /*0390*/  IMAD.HI R7, R2, 0x78787879, RZ ;  /* 0x7878787902077827 */ /* 0x000fe200078e02ff */
[----:B------:R-:W-:-:S02]  /*03a0*/  PLOP3.LUT P3, PT, PT, PT, UP0, 0x80, 0x0 ;  /* 0x000000000000781c */ /* 0x000fc40003f6f008 */
[----:B------:R-:W-:Y:S01]  /*03b0*/  PLOP3.LUT P4, PT, PT, PT, UP0, 0x80, 0x0 ;  /* 0x000000000000781c */ /* 0x000fe20003f8f008 */
[----:B-1----:R-:W-:Y:S01]  /*03c0*/  IMAD R13, R17, 0x242, R19 ;  /* 0x00000242110d7824 */ /* 0x002fe200078e0213 */
[----:B------:R-:W-:Y:S02]  /*03d0*/  LEA.HI.SX32 R5, R5, R16, 0x1d ;  /* 0x0000001005057211 */ /* 0x000fe400078feaff */
[----:B------:R-:W-:Y:S02]  /*03e0*/  IADD3 R23, R8, R19, RZ ;  /* 0x0000001308177210 */ /* 0x000fe40007ffe0ff */
[----:B------:R-:W-:Y:S01]  /*03f0*/  SHF.R.U32.HI R16, RZ, 0x1f, R7 ;  /* 0x0000001fff107819 */ /* 0x000fe20000011607 */
[----:B------:R-:W-:-:S03]  /*0400*/  IMAD.WIDE R12, R13, 0x4, R24 ;  /* 0x000000040d0c7825 */ /* 0x000fc600078e0218 */
[----:B------:R-:W-:Y:S01]  /*0410*/  LEA.HI.SX32 R7, R7, R16, 0x1d ;  /* 0x0000001007077211 */ /* 0x000fe200078feaff */
[----:B------:R-:W-:Y:S01]  /*0420*/  IMAD.WIDE R22, R23, 0x4, R24 ;  /* 0x0000000417167825 */ /* 0x000fe200078e0218 */
[----:B------:R-:W5:Y:S03]  /*0430*/  @!P3 LDG.E.EL R28, desc[UR6][R12.64] ;  /* 0x000000060c1cb981 */ /* 0x000f66000c2e1900 */
[----:B------:R-:W-:Y:S01]  /*0440*/  IMAD R18, R5, -0x11, R14 ;  /* 0xffffffef05127824 */ /* 0x000fe200078e020e */
[----:B------:R0:W5:Y:S04]  /*0450*/  @!P4 LDG.E.EL R29, desc[UR6][R22.64] ;  /* 0x00000006161dc981 */ /* 0x000168000c2e1900 */
[----:B------:R-:W-:-:S02]  /*0460*/  ISETP.GT.AND P6, PT, R18, RZ, PT ;  /* 0x000000ff1200720c */ /* 0x000fc40003fc4270 */
[----:B------:R-:W-:Y:S01]  /*0470*/  ISETP.GT.AND P3, PT, R18, -0x1, PT ;  /* 0xffffffff1200780c */ /* 0x000fe20003f64270 */
[----:B0-----:R-:W-:Y:S01]  /*0480*/  IMAD R22, R7, -0x11, R2 ;  /* 0xffffffef07167824 */ /* 0x001fe200078e0202 */
[----:B------:R-:W-:Y:S01]  /*0490*/  ISETP.LT.U32.AND P5, PT, R11, 0xa1, P6 ;  /* 0x000000a10b00780c */ /* 0x000fe200037a1070 */
[----:B------:R-:W-:Y:S01]  /*04a0*/  VIADD R27, R9, 0x80 ;  /* 0x00000080091b7836 */ /* 0x000fe20000000000 */
[C-C-:B------:R-:W-:Y:S02]  /*04b0*/  IADD3 R33, R8.reuse, 0x6e, R11.reuse ;  /* 0x0000006e08217810 */ /* 0x140fe40007ffe00b */
[----:B------:R-:W-:Y:S01]  /*04c0*/  IADD3 R13, R8, 0x6f, R11 ;  /* 0x0000006f080d7810 */ /* 0x000fe20007ffe00b */
[----:B------:R-:W-:Y:S01]  /*04d0*/  IMAD.MOV.U32 R43, RZ, RZ, RZ ;  /* 0x000000ffff2b7224 */ /* 0x000fe200078e00ff */
[----:B------:R-:W-:Y:S01]  /*04e0*/  CS2R R48, SRZ ;  /* 0x0000000000307805 */ /* 0x000fe2000001ff00 */
[----:B------:R-:W-:Y:S01]  /*04f0*/  IMAD.MOV.U32 R34, RZ, RZ, RZ ;  /* 0x000000ffff227224 */ /* 0x000fe200078e00ff */
[----:B------:R-:W-:Y:S01]  /*0500*/  IADD3 R31, R37, 0x80, RZ ;  /* 0x00000080251f7810 */ /* 0x000fe20007ffe0ff */
[----:B------:R-:W-:Y:S01]  /*0510*/  IMAD.WIDE R26, R27, 0x4, R24 ;  /* 0x000000041b1a7825 */ /* 0x000fe200078e0218 */
[----:B------:R-:W-:-:S03]  /*0520*/  IADD3 R37, R37, 0x100, RZ ;  /* 0x0000010025257810 */ /* 0x000fc60007ffe0ff */
[--C-:B------:R-:W-:Y:S01]  /*0530*/  IMAD.WIDE R32, R33, 0x4, R24.reuse ;  /* 0x0000000421207825 */ /* 0x100fe200078e0218 */
[----:B------:R-:W-:Y:S01]  /*0540*/  P2R R45, PR, RZ, 0x20 ;  /* 0x00000020ff2d7803 */ /* 0x000fe20000000000 */
[----:B------:R-:W5:Y:S02]  /*0550*/  @P5 LDG.E.EL R43, desc[UR6][R26.64] ;  /* 0x000000061a2b5981 */ /* 0x000f64000c2e1900 */
[--C-:B------:R-:W-:Y:S02]  /*0560*/  IMAD.WIDE R12, R13, 0x4, R24.reuse ;  /* 0x000000040d0c7825 */ /* 0x100fe400078e0218 */
[----:B------:R0:W5:Y:S01]  /*0570*/  @P5 LDG.E.EL R49, desc[UR6][R32.64] ;  /* 0x0000000620315981 */ /* 0x000162000c2e1900 */
[----:B------:R-:W-:Y:S01]  /*0580*/  ISETP.GT.AND P5, PT, R22, RZ, PT ;  /* 0x000000ff1600720c */ /* 0x000fe20003fa4270 */
[----:B------:R-:W-:Y:S01]  /*0590*/  IMAD.MOV.U32 R16, RZ, RZ, RZ ;  /* 0x000000ffff107224 */ /* 0x000fe200078e00ff */
[----:B------:R-:W-:Y:S01]  /*05a0*/  HFMA2.MMA R38, -RZ, RZ, 0, 0 ;  /* 0x00000000ff267435 */ /* 0x000fe200000001ff */
[----:B------:R-:W-:Y:S01]  /*05b0*/  IADD3 R39, R9, 0x100, RZ ;  /* 0x0000010009277810 */ /* 0x000fe20007ffe0ff */
[----:B------:R-:W-:Y:S01]  /*05c0*/  IMAD.WIDE R30, R31, 0x4, R24 ;  /* 0x000000041f1e7825 */ /* 0x000fe200078e0218 */
[----:B------:R-:W-:-:S03]  /*05d0*/  IADD3 R44, R11, -0x10, RZ ;  /* 0xfffffff00b2c7810 */ /* 0x000fc60007ffe0ff */
[----:B------:R-:W-:Y:S01]  /*05e0*/  IMAD.MOV.U32 R9, RZ, RZ, RZ ;  /* 0x000000ffff097224 */ /* 0x000fe200078e00ff */
[----:B0-----:R-:W-:Y:S01]  /*05f0*/  IADD3 R33, R8, 0xee, R11 ;  /* 0x000000ee08217810 */ /* 0x001fe20007ffe00b */
[----:B------:R-:W-:Y:S01]  /*0600*/  IMAD.WIDE R26, R39, 0x4, R24 ;  /* 0x00000004271a7825 */ /* 0x000fe200078e0218 */
[----:B------:R-:W-:-:S03]  /*0610*/  MOV R39, RZ ;  /* 0x000000ff00277202 */ /* 0x000fc60000000f00 */
[----:B------:R-:W-:-:S04]  /*0620*/  IMAD.WIDE R32, R33, 0x4, R24 ;  /* 0x0000000421207825 */ /* 0x000fc800078e0218 */
[----:B------:R-:W-:Y:S01]  /*0630*/  IMAD.MOV.U32 R40, RZ, RZ, RZ ;  /* 0x000000ffff287224 */ /* 0x000fe200078e00ff */
[----:B------:R-:W-:Y:S01]  /*0640*/  LOP3.LUT R47, R11, 0x100, RZ, 0xfc, !PT ;  /* 0x000001000b2f7812 */ /* 0x000fe200078efcff */
[----:B------:R-:W-:Y:S01]  /*0650*/  IMAD R41, R17, 0x242, R44 ;  /* 0x0000024211297824 */ /* 0x000fe200078e022c */
[----:B------:R-:W-:Y:S01]  /*0660*/  HFMA2.MMA R46, -RZ, RZ, 0, 0 ;  /* 0x00000000ff2e7435 */ /* 0x000fe200000001ff */
[----:B--2---:R-:W-:Y:S02]  /*0670*/  SEL R15, R15, RZ, P0 ;  /* 0x000000ff0f0f7207 */ /* 0x004fe40000000000 */
[----:B---3--:R-:W-:Y:S02]  /*0680*/  SEL R53, R53, RZ, P0 ;  /* 0x000000ff35357207 */ /* 0x008fe40000000000 */
[----:B------:R-:W-:Y:S02]  /*0690*/  ISETP.LT.U32.AND P0, PT, R11, 0xa1, P3 ;  /* 0x000000a10b00780c */ /* 0x000fe40001f01070 */
[----:B----4-:R-:W-:-:S02]  /*06a0*/  SEL R0, R0, RZ, P2 ;  /* 0x000000ff00007207 */ /* 0x010fc40001000000 */
[----:B------:R-:W-:Y:S02]  /*06b0*/  SEL R6, R6, RZ, P2 ;  /* 0x000000ff06067207 */ /* 0x000fe40001000000 */
[----:B------:R-:W-:-:S04]  /*06c0*/  ISETP.GT.AND P2, PT, R22, -0x1, PT ;  /* 0xffffffff1600780c */ /* 0x000fc80003f44270 */
[----:B------:R-:W-:-:S03]  /*06d0*/  ISETP.LT.U32.AND P2, PT, R11, 0x21, P2 ;  /* 0x000000210b00780c */ /* 0x000fc60001741070 */
[----:B------:R0:W2:Y:S01]  /*06e0*/  @P0 LDG.E.EL R34, desc[UR6][R12.64] ;  /* 0x000000060c220981 */ /* 0x0000a2000c2e1900 */
[----:B------:R-:W-:Y:S01]  /*06f0*/  SEL R23, R10, RZ, P1 ;  /* 0x000000ff0a177207 */ /* 0x000fe20000800000 */
[----:B------:R-:W-:Y:S02]  /*0700*/  IMAD R10, R20, -0x11, R11 ;  /* 0xffffffef140a7824 */ /* 0x000fe400078e020b */
[----:B------:R-:W3:Y:S01]  /*0710*/  @P0 LDG.E.EL R38, desc[UR6][R30.64] ;  /* 0x000000061e260981 */ /* 0x000ee2000c2e1900 */
[----:B0-----:R-:W-:Y:S01]  /*0720*/  IMAD.WIDE R12, R37, 0x4, R24 ;  /* 0x00000004250c7825 */ /* 0x001fe200078e0218 */
[----:B------:R-:W-:Y:S02]  /*0730*/  SEL R50, R50, RZ, P1 ;  /* 0x000000ff32327207 */ /* 0x000fe40000800000 */
[----:B------:R-:W-:Y:S02]  /*0740*/  ISETP.LT.U32.AND P1, PT, R11, 0x21, P5 ;  /* 0x000000210b00780c */ /* 0x000fe40002f21070 */
[----:B------:R0:W4:Y:S02]  /*0750*/  @P2 LDG.E.EL R16, desc[UR6][R12.64] ;  /* 0x000000060c102981 */ /* 0x000124000c2e1900 */
[----:B0-----:R-:W-:-:S09]  /*0760*/  IADD3 R12, R10, 0x1, RZ ;  /* 0x000000010a0c7810 */ /* 0x001fd20007ffe0ff */
[----:B------:R0:W5:Y:S01]  /*0770*/  @P1 LDG.E.EL R9, desc[UR6][R26.64] ;  /* 0x000000061a091981 */ /* 0x000162000c2e1900 */
[----:B------:R-:W-:-:S03]  /*0780*/  ISETP.GE.U32.AND P3, PT, R12, 0x11, PT ;  /* 0x000000110c00780c */ /* 0x000fc60003f66070 */
[----:B------:R1:W5:Y:S01]  /*0790*/  @P1 LDG.E.EL R39, desc[UR6][R32.64] ;  /* 0x0000000620271981 */ /* 0x000362000c2e1900 */
[----:B------:R-:W-:Y:S02]  /*07a0*/  LOP3.LUT R13, R11, 0x80, RZ, 0xfc, !PT ;  /* 0x000000800b0d7812 */ /* 0x000fe400078efcff */
[----:B------:R-:W-:Y:S02]  /*07b0*/  ISETP.LT.U32.AND P3, PT, R35, 0x110, !P3 ;  /* 0x000001102300780c */ /* 0x000fe40005f61070 */
[----:B------:R-:W-:Y:S01]  /*07c0*/  IADD3 R31, R8, 0xef, R11 ;  /* 0x000000ef081f7810 */ /* 0x000fe20007ffe00b */
[----:B0-----:R-:W-:Y:S01]  /*07d0*/  IMAD.IADD R27, R3, 0x1, R44 ;  /* 0x00000001031b7824 */ /* 0x001fe200078e022c */
[----:B------:R-:W-:Y:S01]  /*07e0*/  ISETP.LT.U32.AND P4, PT, R13, 0x121, P6 ;  /* 0x000001210d00780c */ /* 0x000fe20003781070 */
[----:B------:R-:W-:Y:S01]  /*07f0*/  IMAD.MOV.U32 R10, RZ, RZ, RZ ;  /* 0x000000ffff0a7224 */ /* 0x000fe200078e00ff */
[----:B------:R-:W-:Y:S01]  /*0800*/  ISETP.GE.AND P6, PT, R14, 0x121, PT ;  /* 0x000001210e00780c */ /* 0x000fe20003fc6270 */
[----:B------:R-:W-:Y:S01]  /*0810*/  IMAD.WIDE R30, R31, 0x4, R24 ;  /* 0x000000041f1e7825 */ /* 0x000fe200078e0218 */
[----:B------:R-:W-:-:S03]  /*0820*/  IADD3 R35, R3, 0x7f, R11 ;  /* 0x0000007f03237810 */ /* 0x000fc60007ffe00b */
[----:B------:R-:W-:Y:S01]  /*0830*/  IMAD.WIDE R26, R27, 0x4, R24 ;  /* 0x000000041b1a7825 */ /* 0x000fe200078e0218 */
[----:B------:R0:W5:Y:S03]  /*0840*/  @P2 LDG.E.EL R40, desc[UR6][R30.64] ;  /* 0x000000061e282981 */ /* 0x000166000c2e1900 */
[----:B-1----:R-:W-:Y:S01]  /*0850*/  IMAD R33, R17, 0x242, R14 ;  /* 0x0000024211217824 */ /* 0x002fe200078e020e */
[----:B------:R1:W5:Y:S01]  /*0860*/  @P3 LDG.E.EL R10, desc[UR6][R26.64] ;  /* 0x000000061a0a3981 */ /* 0x000362000c2e1900 */
[----:B------:R-:W-:Y:S01]  /*0870*/  IMAD.MOV.U32 R32, RZ, RZ, RZ ;  /* 0x000000ffff207224 */ /* 0x000fe200078e00ff */
[----:B------:R-:W-:Y:S01]  /*0880*/  IADD3 R37, R21, 0x80, RZ ;  /* 0x0000008015257810 */ /* 0x000fe20007ffe0ff */
[----:B0-----:R-:W-:Y:S01]  /*0890*/  IMAD.WIDE R30, R35, 0x4, R24 ;  /* 0x00000004231e7825 */ /* 0x001fe200078e0218 */
[----:B------:R-:W-:-:S03]  /*08a0*/  IADD3 R35, R8, R14, RZ ;  /* 0x0000000e08237210 */ /* 0x000fc60007ffe0ff */
[--C-:B-1----:R-:W-:Y:S01]  /*08b0*/  IMAD.WIDE R26, R33, 0x4, R24.reuse ;  /* 0x00000004211a7825 */ /* 0x102fe200078e0218 */
[----:B------:R-:W-:Y:S01]  /*08c0*/  ISETP.LT.U32.AND P5, PT, R47, 0x121, P5 ;  /* 0x000001212f00780c */ /* 0x000fe20002fa1070 */
[----:B------:R-:W5:Y:S02]  /*08d0*/  @P4 LDG.E.EL R48, desc[UR6][R30.64] ;  /* 0x000000061e304981 */ /* 0x000f64000c2e1900 */
[----:B------:R-:W-:Y:S02]  /*08e0*/  IMAD.MOV.U32 R33, RZ, RZ, RZ ;  /* 0x000000ffff217224 */ /* 0x000fe400078e00ff */
[----:B------:R0:W5:Y:S01]  /*08f0*/  @!P6 LDG.E.EL R32, desc[UR6][R26.64] ;  /* 0x000000061a20e981 */ /* 0x000162000c2e1900 */
[----:B------:R-:W-:Y:S01]  /*0900*/  IMAD.WIDE R36, R37, 0x4, R24 ;  /* 0x0000000425247825 */ /* 0x000fe200078e0218 */
[----:B------:R-:W-:-:S04]  /*0910*/  MOV R44, RZ ;  /* 0x000000ff002c7202 */ /* 0x000fc80000000f00 */
[----:B------:R1:W5:Y:S01]  /*0920*/  @P4 LDG.E.EL R51, desc[UR6][R36.64] ;  /* 0x0000000624334981 */ /* 0x000362000c2e1900 */
[----:B0-----:R-:W-:-:S05]  /*0930*/  IMAD.WIDE R26, R35, 0x4, R24 ;  /* 0x00000004231a7825 */ /* 0x001fca00078e0218 */
[----:B------:R-:W5:Y:S01]  /*0940*/  @!P6 LDG.E.EL R33, desc[UR6][R26.64] ;  /* 0x000000061a21e981 */ /* 0x000f62000c2e1900 */
[----:B------:R-:W-:Y:S01]  /*0950*/  ISETP.NE.AND P6, PT, R4, RZ, PT ;  /* 0x000000ff0400720c */ /* 0x000fe20003fc5270 */
[----:B------:R-:W-:Y:S01]  /*0960*/  HFMA2.MMA R4, -RZ, RZ, 0, 0 ;  /* 0x00000000ff047435 */ /* 0x000fe200000001ff */
[----:B-1----:R-:W-:Y:S02]  /*0970*/  VIADD R37, R21, 0x100 ;  /* 0x0000010015257836 */ /* 0x002fe40000000000 */
[----:B------:R-:W-:Y:S01]  /*0980*/  IMAD.WIDE R30, R41, 0x4, R24 ;  /* 0x00000004291e7825 */ /* 0x000fe200078e0218 */
[----:B------:R-:W-:-:S03]  /*0990*/  ISETP.LT.U32.AND P6, PT, R11, 0x121, P6 ;  /* 0x000001210b00780c */ /* 0x000fc600037c1070 */
[----:B------:R-:W-:-:S03]  /*09a0*/  IMAD.WIDE R36, R37, 0x4, R24 ;  /* 0x0000000425247825 */ /* 0x000fc600078e0218 */
[----:B------:R0:W5:Y:S04]  /*09b0*/  @P3 LDG.E.EL R4, desc[UR6][R30.64] ;  /* 0x000000061e043981 */ /* 0x000168000c2e1900 */
[----:B------:R1:W5:Y:S01]  /*09c0*/  @P5 LDG.E.EL R44, desc[UR6][R36.64] ;  /* 0x00000006242c5981 */ /* 0x000362000c2e1900 */
[----:B------:R-:W-:Y:S01]  /*09d0*/  MOV R35, RZ ;  /* 0x000000ff00237202 */ /* 0x000fe20000000f00 */
[--C-:B0-----:R-:W-:Y:S02]  /*09e0*/  IMAD R31, R17, 0x242, R11.reuse ;  /* 0x00000242111f7824 */ /* 0x101fe400078e020b */
[----:B-1----:R-:W-:Y:S02]  /*09f0*/  IMAD.IADD R37, R3, 0x1, R11 ;  /* 0x0000000103257824 */ /* 0x002fe400078e020b */
[----:B------:R-:W-:-:S04]  /*0a00*/  IMAD.WIDE R30, R31, 0x4, R24 ;  /* 0x000000041f1e7825 */ /* 0x000fc800078e0218 */
[----:B------:R-:W-:Y:S01]  /*0a10*/  IMAD.WIDE R36, R37, 0x4, R24 ;  /* 0x0000000425247825 */ /* 0x000fe200078e0218 */
[----:B------:R-:W5:Y:S04]  /*0a20*/  @P6 LDG.E.EL R46, desc[UR6][R30.64] ;  /* 0x000000061e2e6981 */ /* 0x000f68000c2e1900 */
[----:B------:R-:W5:Y:S01]  /*0a30*/  @P6 LDG.E.EL R35, desc[UR6][R36.64] ;  /* 0x0000000624236981 */ /* 0x000f62000c2e1900 */
[----:B------:R-:W-:Y:S01]  /*0a40*/  IADD3 R27, R3, 0xff, R11 ;  /* 0x000000ff031b7810 */ /* 0x000fe20007ffe00b */
[----:B------:R-:W-:Y:S01]  /*0a50*/  FADD R15, R0, R15 ;  /* 0x0000000f000f7221 */ /* 0x000fe20000000000 */
[----:B------:R-:W-:-:S03]  /*0a60*/  IMAD.MOV.U32 R0, RZ, RZ, RZ ;  /* 0x000000ffff007224 */ /* 0x000fc600078e00ff */
[----:B------:R-:W-:-:S04]  /*0a70*/  IMAD.WIDE R26, R27, 0x4, R24 ;  /* 0x000000041b1a7825 */ /* 0x000fc800078e0218 */
[----:B------:R-:W-:Y:S01]  /*0a80*/  FADD R53, R6, R53 ;  /* 0x0000003506357221 */ /* 0x000fe20000000000 */
[----:B------:R0:W5:Y:S02]  /*0a90*/  @P5 LDG.E.EL R0, desc[UR6][R26.64] ;  /* 0x000000061a005981 */ /* 0x000164000c2e1900 */
[----:B0-----:R-:W-:Y:S01]  /*0aa0*/  IMAD.HI R27, R19, 0x78787879, RZ ;  /* 0x78787879131b7827 */ /* 0x001fe200078e02ff */
[----:B------:R-:W-:Y:S02]  /*0ab0*/  CS2R R30, SRZ ;  /* 0x00000000001e7805 */ /* 0x000fe4000001ff00 */
[----:B------:R-:W-:-:S05]  /*0ac0*/  IADD3 R37, R8, R11, RZ ;  /* 0x0000000b08257210 */ /* 0x000fca0007ffe0ff */
[----:B------:R-:W-:Y:S01]  /*0ad0*/  IMAD.WIDE R36, R37, 0x4, R24 ;  /* 0x0000000425247825 */ /* 0x000fe200078e0218 */
[----:B------:R-:W-:Y:S02]  /*0ae0*/  IADD3 R21, R21, 0x180, RZ ;  /* 0x0000018015157810 */ /* 0x000fe40007ffe0ff */
[----:B--2---:R-:W-:Y:S02]  /*0af0*/  SEL R34, R34, RZ, P0 ;  /* 0x000000ff22227207 */ /* 0x004fe40000000000 */
[----:B---3--:R-:W-:Y:S02]  /*0b00*/  SEL R38, R38, RZ, P0 ;  /* 0x000000ff26267207 */ /* 0x008fe40000000000 */
[----:B----4-:R-:W-:Y:S02]  /*0b10*/  SEL R16, R16, RZ, P2 ;  /* 0x000000ff10107207 */ /* 0x010fe40001000000 */
[----:B-----5:R-:W-:-:S05]  /*0b20*/  SEL R9, R9, RZ, P1 ;  /* 0x000000ff09097207 */ /* 0x020fca0000800000 */
[----:B------:R-:W-:Y:S01]  /*0b30*/  FADD R6, R9, R16 ;  /* 0x0000001009067221 */ /* 0x000fe20000000000 */
[----:B------:R-:W-:Y:S01]  /*0b40*/  SHF.R.U32.HI R16, RZ, 0x1f, R27 ;  /* 0x0000001fff107819 */ /* 0x000fe2000001161b */
[--C-:B------:R-:W-:Y:S01]  /*0b50*/  IMAD.IADD R9, R8, 0x1, R2.reuse ;  /* 0x0000000108097824 */ /* 0x100fe200078e0202 */
[----:B------:R-:W-:Y:S01]  /*0b60*/  SEL R26, R39, RZ, P1 ;  /* 0x000000ff271a7207 */ /* 0x000fe20000800000 */
[----:B------:R-:W-:Y:S01]  /*0b70*/  IMAD R39, R17, 0x242, R2 ;  /* 0x0000024211277824 */ /* 0x000fe200078e0202 */
[----:B------:R-:W-:Y:S02]  /*0b80*/  LEA.HI.SX32 R16, R27, R16, 0x1d ;  /* 0x000000101b107211 */ /* 0x000fe400078feaff */
[----:B------:R-:W-:Y:S01]  /*0b90*/  ISETP.GE.AND P0, PT, R11, 0x121, PT ;  /* 0x000001210b00780c */ /* 0x000fe20003f06270 */
[----:B------:R-:W-:-:S04]  /*0ba0*/  IMAD.WIDE R8, R9, 0x4, R24 ;  /* 0x0000000409087825 */ /* 0x000fc800078e0218 */
[----:B------:R-:W-:Y:S02]  /*0bb0*/  IMAD R19, R16, -0x11, R19 ;  /* 0xffffffef10137824 */ /* 0x000fe400078e0213 */
[----:B------:R-:W-:Y:S01]  /*0bc0*/  IMAD.MOV.U32 R27, RZ, RZ, RZ ;  /* 0x000000ffff1b7224 */ /* 0x000fe200078e00ff */
[----:B------:R-:W-:-:S05]  /*0bd0*/  SEL R40, R40, RZ, P2 ;  /* 0x000000ff28287207 */ /* 0x000fca0001000000 */
[----:B------:R0:W2:Y:S01]  /*0be0*/  @!P0 LDG.E.EL R27, desc[UR6][R36.64] ;  /* 0x00000006241b8981 */ /* 0x0000a2000c2e1900 */
[----:B------:R-:W-:Y:S02]  /*0bf0*/  SEL R48, R48, RZ, P4 ;  /* 0x000000ff30307207 */ /* 0x000fe40002000000 */
[----:B0-----:R-:W-:Y:S02]  /*0c00*/  IADD3 R37, R3, 0x17f, R11 ;  /* 0x0000017f03257810 */ /* 0x001fe40007ffe00b */
[----:B------:R-:W-:Y:S02]  /*0c10*/  SEL R51, R51, RZ, P4 ;  /* 0x000000ff33337207 */ /* 0x000fe40002000000 */
[----:B------:R-:W-:Y:S02]  /*0c20*/  SEL R4, R4, RZ, P3 ;  /* 0x000000ff04047207 */ /* 0x000fe40001800000 */
[----:B------:R-:W-:Y:S02]  /*0c30*/  SEL R46, R46, RZ, P6 ;  /* 0x000000ff2e2e7207 */ /* 0x000fe40003000000 */
[----:B------:R-:W-:-:S02]  /*0c40*/  SEL R35, R35, RZ, P6 ;  /* 0x000000ff23237207 */ /* 0x000fc40003000000 */
[----:B------:R-:W-:-:S04]  /*0c50*/  ISETP.NE.AND P6, PT, R45, RZ, PT ;  /* 0x000000ff2d00720c */ /* 0x000fc80003fc5270 */
[----:B------:R-:W-:Y:S02]  /*0c60*/  SEL R43, R43, RZ, P6 ;  /* 0x000000ff2b2b7207 */ /* 0x000fe40003000000 */
[----:B------:R-:W-:Y:S02]  /*0c70*/  SEL R49, R49, RZ, P6 ;  /* 0x000000ff31317207 */ /* 0x000fe40003000000 */
[----:B------:R-:W-:Y:S01]  /*0c80*/  ISETP.GE.AND P6, PT, R2, 0x121, PT ;  /* 0x000001210200780c */ /* 0x000fe20003fc6270 */
[----:B------:R-:W-:Y:S01]  /*0c90*/  FADD R43, R43, R38 ;  /* 0x000000262b2b7221 */ /* 0x000fe20000000000 */
[----:B------:R-:W-:Y:S01]  /*0ca0*/  IMAD.WIDE R38, R39, 0x4, R24 ;  /* 0x0000000427267825 */ /* 0x000fe200078e0218 */
[----:B------:R-:W-:-:S10]  /*0cb0*/  IADD3 R45, R11, 0x190, RZ ;  /* 0x000001900b2d7810 */ /* 0x000fd40007ffe0ff */
[----:B------:R-:W3:Y:S04]  /*0cc0*/  @!P6 LDG.E.EL R30, desc[UR6][R38.64] ;  /* 0x00000006261ee981 */ /* 0x000ee8000c2e1900 */
[----:B------:R0:W3:Y:S01]  /*0cd0*/  @!P6 LDG.E.EL R31, desc[UR6][R8.64] ;  /* 0x00000006081fe981 */ /* 0x0000e2000c2e1900 */
[----:B------:R-:W-:-:S04]  /*0ce0*/  ISETP.GT.AND P6, PT, R19, RZ, PT ;  /* 0x000000ff1300720c */ /* 0x000fc80003fc4270 */
[----:B------:R-:W-:Y:S01]  /*0cf0*/  ISETP.LT.U32.AND P0, PT, R45, 0x131, P6 ;  /* 0x000001312d00780c */ /* 0x000fe20003701070 */
[----:B0-----:R-:W-:Y:S01]  /*0d00*/  FADD R8, R26, R40 ;  /* 0x000000281a087221 */ /* 0x001fe20000000000 */
[----:B------:R-:W-:Y:S01]  /*0d10*/  FADD R26, R15, R4 ;  /* 0x000000040f1a7221 */ /* 0x000fe20000000000 */
[----:B------:R-:W-:Y:S01]  /*0d20*/  IADD3 R15, R18, 0x1, RZ ;  /* 0x00000001120f7810 */ /* 0x000fe20007ffe0ff */
[----:B------:R-:W-:Y:S01]  /*0d30*/  FADD R49, R49, R34 ;  /* 0x0000002231317221 */ /* 0x000fe20000000000 */
[----:B------:R-:W-:Y:S02]  /*0d40*/  IMAD.MOV.U32 R34, RZ, RZ, RZ ;  /* 0x000000ffff227224 */ /* 0x000fe400078e00ff */
[----:B------:R-:W-:Y:S01]  /*0d50*/  ISETP.GE.U32.AND P4, PT, R15, 0x11, PT ;  /* 0x000000110f00780c */ /* 0x000fe20003f86070 */
[----:B------:R-:W-:-:S03]  /*0d60*/  IMAD.WIDE R38, R21, 0x4, R24 ;  /* 0x0000000415267825 */ /* 0x000fc600078e0218 */
[----:B------:R-:W-:Y:S01]  /*0d70*/  ISETP.LT.U32.AND P1, PT, R11, 0xa1, !P4 ;  /* 0x000000a10b00780c */ /* 0x000fe20006721070 */
[----:B------:R-:W-:Y:S01]  /*0d80*/  HFMA2.MMA R4, -RZ, RZ, 0, 0 ;  /* 0x00000000ff047435 */ /* 0x000fe200000001ff */
[----:B------:R0:W4:Y:S01]  /*0d90*/  @P0 LDG.E.EL R34, desc[UR6][R38.64] ;  /* 0x0000000626220981 */ /* 0x000122000c2e1900 */
[----:B------:R-:W-:Y:S02]  /*0da0*/  IMAD.MOV.U32 R21, RZ, RZ, RZ ;  /* 0x000000ffff157224 */ /* 0x000fe400078e00ff */
[----:B------:R-:W-:-:S05]  /*0db0*/  IMAD.WIDE R36, R37, 0x4, R24 ;  /* 0x0000000425247825 */ /* 0x000fca00078e0218 */
[----:B------:R1:W5:Y:S01]  /*0dc0*/  @P0 LDG.E.EL R21, desc[UR6][R36.64] ;  /* 0x0000000624150981 */ /* 0x000362000c2e1900 */
[----:B0-----:R-:W-:-:S04]  /*0dd0*/  VIADD R39, R41, 0x80 ;  /* 0x0000008029277836 */ /* 0x001fc80000000000 */
[----:B------:R-:W-:-:S05]  /*0de0*/  IMAD.WIDE R38, R39, 0x4, R24 ;  /* 0x0000000427267825 */ /* 0x000fca00078e0218 */
[----:B------:R0:W2:Y:S01]  /*0df0*/  @P1 LDG.E.EL R4, desc[UR6][R38.64] ;  /* 0x0000000626041981 */ /* 0x0000a2000c2e1900 */
[----:B------:R-:W-:-:S05]  /*0e00*/  SEL R10, R10, RZ, P3 ;  /* 0x000000ff0a0a7207 */ /* 0x000fca0001800000 */
[----:B------:R-:W-:Y:S01]  /*0e10*/  FADD R53, R53, R10 ;  /* 0x0000000a35357221 */ /* 0x000fe20000000000 */
[----:B------:R-:W-:Y:S02]  /*0e20*/  IADD3 R10, R22, 0x1, RZ ;  /* 0x00000001160a7810 */ /* 0x000fe40007ffe0ff */
[----:B-1----:R-:W-:Y:S02]  /*0e30*/  IADD3 R37, R3, 0x70, R11 ;  /* 0x0000007003257810 */ /* 0x002fe40007ffe00b */
[----:B------:R-:W-:Y:S01]  /*0e40*/  ISETP.GE.U32.AND P3, PT, R10, 0x11, PT ;  /* 0x000000110a00780c */ /* 0x000fe20003f66070 */
[----:B------:R-:W-:Y:S02]  /*0e50*/  VIADD R41, R41, 0x100 ;  /* 0x0000010029297836 */ /* 0x000fe40000000000 */
[----:B------:R-:W-:Y:S01]  /*0e60*/  IMAD.WIDE R36, R37, 0x4, R24 ;  /* 0x0000000425247825 */ /* 0x000fe200078e0218 */
[----:B0-----:R-:W-:-:S03]  /*0e70*/  LOP3.LUT R38, R11, 0x180, RZ, 0xfc, !PT ;  /* 0x000001800b267812 */ /* 0x001fc600078efcff */
[----:B------:R-:W-:Y:S01]  /*0e80*/  FADD R23, R26, R23 ;  /* 0x000000171a177221 */ /* 0x000fe20000000000 */
[----:B------:R-:W-:Y:S01]  /*0e90*/  IMAD.MOV.U32 R26, RZ, RZ, RZ ;  /* 0x000000ffff1a7224 */ /* 0x000fe200078e00ff */
[----:B------:R0:W3:Y:S01]  /*0ea0*/  @P1 LDG.E.EL R52, desc[UR6][R36.64] ;  /* 0x0000000624341981 */ /* 0x0000e2000c2e1900 */
[----:B------:R-:W-:Y:S01]  /*0eb0*/  FADD R50, R53, R50 ;  /* 0x0000003235327221 */ /* 0x000fe20000000000 */
[----:B------:R-:W-:Y:S01]  /*0ec0*/  IMAD R53, R17, 0x242, R38 ;  /* 0x0000024211357824 */ /* 0x000fe200078e0226 */
[----:B------:R-:W-:Y:S02]  /*0ed0*/  ISETP.GT.AND P2, PT, R19, -0x1, PT ;  /* 0xffffffff1300780c */ /* 0x000fe40003f44270 */
[----:B------:R-:W-:Y:S01]  /*0ee0*/  MOV R39, RZ ;  /* 0x000000ff00277202 */ /* 0x000fe20000000f00 */
[----:B0-----:R-:W-:Y:S01]  /*0ef0*/  IMAD.WIDE R36, R41, 0x4, R24 ;  /* 0x0000000429247825 */ /* 0x001fe200078e0218 */
[----:B------:R-:W-:Y:S02]  /*0f00*/  IADD3 R41, R3, 0xf0, R11 ;  /* 0x000000f003297810 */ /* 0x000fe40007ffe00b */
[----:B------:R-:W-:-:S03]  /*0f10*/  ISETP.LT.U32.AND P2, PT, R45, 0x131, P2 ;  /* 0x000001312d00780c */ /* 0x000fc60001741070 */
[----:B------:R-:W-:-:S04]  /*0f20*/  IMAD.WIDE R40, R41, 0x4, R24 ;  /* 0x0000000429287825 */ /* 0x000fc800078e0218 */
[----:B------:R-:W-:Y:S01]  /*0f30*/  IMAD.MOV.U32 R9, RZ, RZ, RZ ;  /* 0x000000ffff097224 */ /* 0x000fe200078e00ff */
[----:B----4-:R-:W-:Y:S02]  /*0f40*/  SEL R34, R34, RZ, P0 ;  /* 0x000000ff22227207 */ /* 0x010fe40000000000 */
[----:B-----5:R-:W-:Y:S02]  /*0f50*/  SEL R21, R21, RZ, P0 ;  /* 0x000000ff15157207 */ /* 0x020fe40000000000 */
[----:B------:R-:W-:Y:S02]  /*0f60*/  ISETP.LT.U32.AND P0, PT, R11, 0x21, !P3 ;  /* 0x000000210b00780c */ /* 0x000fe40005f01070 */
[----:B--2---:R-:W-:-:S11]  /*0f70*/  SEL R4, R4, RZ, P1 ;  /* 0x000000ff04047207 */ /* 0x004fd60000800000 */
[----:B------:R0:W2:Y:S01]  /*0f80*/  @P0 LDG.E.EL R26, desc[UR6][R36.64] ;  /* 0x00000006241a0981 */ /* 0x0000a2000c2e1900 */
[----:B------:R-:W-:Y:S01]  /*0f90*/  FADD R43, R43, R4 ;  /* 0x000000042b2b7221 */ /* 0x000fe20000000000 */
[----:B------:R-:W-:Y:S02]  /*0fa0*/  HFMA2.MMA R4, -RZ, RZ, 0, 3.445148468017578125e-05 ;  /* 0x00000242ff047435 */ /* 0x000fe400000001ff */
[----:B------:R1:W4:Y:S01]  /*0fb0*/  @P0 LDG.E.EL R39, desc[UR6][R40.64] ;  /* 0x0000000628270981 */ /* 0x000322000c2e1900 */
[----:B0-----:R-:W-:Y:S01]  /*0fc0*/  IMAD.WIDE R36, R53, 0x4, R24 ;  /* 0x0000000435247825 */ /* 0x001fe200078e0218 */
[----:B------:R-:W-:-:S06]  /*0fd0*/  LOP3.LUT R53, R11, 0x180, RZ, 0xfc, !PT ;  /* 0x000001800b357812 */ /* 0x000fcc00078efcff */
[----:B------:R-:W-:Y:S01]  /*0fe0*/  IMAD R4, R17, R4, 0x121 ;  /* 0x0000012111047424 */ /* 0x000fe200078e0204 */
[----:B------:R0:W5:Y:S03]  /*0ff0*/  @P2 LDG.E.EL R9, desc[UR6][R36.64] ;  /* 0x0000000624092981 */ /* 0x000166000c2e1900 */
[----:B-1----:R-:W-:Y:S01]  /*1000*/  IMAD.IADD R41, R4, 0x1, R53 ;  /* 0x0000000104297824 */ /* 0x002fe200078e0235 */
[----:B------:R-:W-:-:S03]  /*1010*/  MOV R53, RZ ;  /* 0x000000ff00357202 */ /* 0x000fc60000000f00 */
[----:B------:R-:W-:-:S05]  /*1020*/  IMAD.WIDE R40, R41, 0x4, R24 ;  /* 0x0000000429287825 */ /* 0x000fca00078e0218 */
[----:B------:R1:W2:Y:S01]  /*1030*/  @P2 LDG.E.EL R53, desc[UR6][R40.64] ;  /* 0x0000000628352981 */ /* 0x0002a2000c2e1900 */
[----:B------:R-:W-:Y:S02]  /*1040*/  SEL R44, R44, RZ, P5 ;  /* 0x000000ff2c2c7207 */ /* 0x000fe40002800000 */
[----:B------:R-:W-:Y:S02]  /*1050*/  SEL R0, R0, RZ, P5 ;  /* 0x000000ff00007207 */ /* 0x000fe40002800000 */
[----:B------:R-:W-:Y:S01]  /*1060*/  ISETP.GT.AND P5, PT, R18, -0x1, PT ;  /* 0xffffffff1200780c */ /* 0x000fe20003fa4270 */
[----:B0-----:R-:W-:Y:S02]  /*1070*/  IMAD R37, R17, 0x242, R13 ;  /* 0x0000024211257824 */ /* 0x001fe400078e020d */
[----:B------:R-:W-:Y:S01]  /*1080*/  FADD R51, R43, R51 ;  /* 0x000000332b337221 */ /* 0x000fe20000000000 */
[----:B-1----:R-:W-:Y:S01]  /*1090*/  IADD3 R41, R3, R13, RZ ;  /* 0x0000000d03297210 */ /* 0x002fe20007ffe0ff */
[----:B------:R-:W-:-:S02]  /*10a0*/  IMAD.MOV.U32 R43, RZ, RZ, RZ ;  /* 0x000000ffff2b7224 */ /* 0x000fc400078e00ff */
[----:B------:R-:W-:Y:S01]  /*10b0*/  IMAD.WIDE R36, R37, 0x4, R24 ;  /* 0x0000000425247825 */ /* 0x000fe200078e0218 */
[----:B---3--:R-:W-:-:S03]  /*10c0*/  SEL R52, R52, RZ, P1 ;  /* 0x000000ff34347207 */ /* 0x008fc60000800000 */
[----:B------:R-:W-:Y:S01]  /*10d0*/  IMAD.WIDE R40, R41, 0x4, R24 ;  /* 0x0000000429287825 */ /* 0x000fe200078e0218 */
[----:B-----5:R-:W-:Y:S02]  /*10e0*/  SEL R9, R9, RZ, P2 ;  /* 0x000000ff09097207 */ /* 0x020fe40001000000 */
[----:B--2---:R-:W-:Y:S02]  /*10f0*/  SEL R53, R53, RZ, P2 ;  /* 0x000000ff35357207 */ /* 0x004fe40001000000 */
[----:B------:R-:W-:Y:S01]  /*1100*/  ISETP.LT.U32.AND P2, PT, R13, 0x121, P5 ;  /* 0x000001210d00780c */ /* 0x000fe20002f41070 */
[----:B------:R-:W-:Y:S01]  /*1110*/  IMAD.MOV.U32 R13, RZ, RZ, RZ ;  /* 0x000000ffff0d7224 */ /* 0x000fe200078e00ff */
[----:B------:R-:W-:-:S04]  /*1120*/  ISETP.GT.AND P5, PT, R22, -0x1, PT ;  /* 0xffffffff1600780c */ /* 0x000fc80003fa4270 */
[----:B------:R-:W-:-:S07]  /*1130*/  ISETP.LT.U32.AND P1, PT, R47, 0x121, P5 ;  /* 0x000001212f00780c */ /* 0x000fce0002f21070 */
[----:B------:R0:W2:Y:S04]  /*1140*/  @P2 LDG.E.EL R43, desc[UR6][R36.64] ;  /* 0x00000006242b2981 */ /* 0x0000a8000c2e1900 */
[----:B------:R1:W3:Y:S01]  /*1150*/  @P2 LDG.E.EL R13, desc[UR6][R40.64] ;  /* 0x00000006280d2981 */ /* 0x0002e2000c2e1900 */
[----:B0-----:R-:W-:Y:S01]  /*1160*/  IMAD R37, R17, 0x242, R47 ;  /* 0x0000024211257824 */ /* 0x001fe200078e022f */
[----:B-1----:R-:W-:Y:S01]  /*1170*/  IADD3 R41, R3, R47, RZ ;  /* 0x0000002f03297210 */ /* 0x002fe20007ffe0ff */
[----:B------:R-:W-:Y:S01]  /*1180*/  HFMA2.MMA R47, -RZ, RZ, 0, 0 ;  /* 0x00000000ff2f7435 */ /* 0x000fe200000001ff */
[----:B------:R-:W-:Y:S02]  /*1190*/  IMAD.MOV.U32 R3, RZ, RZ, RZ ;  /* 0x000000ffff037224 */ /* 0x000fe400078e00ff */
[----:B------:R-:W-:-:S04]  /*11a0*/  IMAD.WIDE R36, R37, 0x4, R24 ;  /* 0x0000000425247825 */ /* 0x000fc800078e0218 */
[----:B------:R-:W-:Y:S01]  /*11b0*/  IMAD.WIDE R40, R41, 0x4, R24 ;  /* 0x0000000429287825 */ /* 0x000fe200078e0218 */
[----:B------:R0:W5:Y:S04]  /*11c0*/  @P1 LDG.E.EL R3, desc[UR6][R36.64] ;  /* 0x0000000624031981 */ /* 0x000168000c2e1900 */
[----:B------:R1:W2:Y:S01]  /*11d0*/  @P1 LDG.E.EL R47, desc[UR6][R40.64] ;  /* 0x00000006282f1981 */ /* 0x0002a2000c2e1900 */
[----:B0-----:R-:W-:Y:S02]  /*11e0*/  SEL R37, R26, RZ, P0 ;  /* 0x000000ff1a257207 */ /* 0x001fe40000000000 */
[----:B----4-:R-:W-:Y:S01]  /*11f0*/  SEL R26, R39, RZ, P0 ;  /* 0x000000ff271a7207 */ /* 0x010fe20000000000 */
[----:B------:R-:W-:Y:S01]  /*1200*/  FADD R39, R49, R52 ;  /* 0x0000003431277221 */ /* 0x000fe20000000000 */
[C---:B------:R-:W-:Y:S01]  /*1210*/  LOP3.LUT R36, R11.reuse, 0x80, RZ, 0xfc, !PT ;  /* 0x000000800b247812 */ /* 0x040fe200078efcff */
[----:B------:R-:W-:Y:S01]  /*1220*/  FADD R49, R6, R37 ;  /* 0x0000002506317221 */ /* 0x000fe20000000000 */
[----:B------:R-:W-:-:S04]  /*1230*/  VIADD R6, R11, 0x1 ;  /* 0x000000010b067836 */ /* 0x000fc80000000000 */
[----:B------:R-:W-:Y:S02]  /*1240*/  IMAD R37, R17, 0x242, R6 ;  /* 0x0000024211257824 */ /* 0x000fe400078e0206 */
[----:B------:R-:W-:Y:S02]  /*1250*/  FADD R8, R8, R26 ;  /* 0x0000001a08087221 */ /* 0x000fe40000000000 */
[----:B-1----:R-:W-:Y:S01]  /*1260*/  VIADD R41, R37, 0x80 ;  /* 0x0000008025297836 */ /* 0x002fe20000000000 */
[----:B------:R-:W-:-:S03]  /*1270*/  MOV R26, RZ ;  /* 0x000000ff001a7202 */ /* 0x000fc60000000f00 */
[----:B------:R-:W-:-:S04]  /*1280*/  IMAD.WIDE R40, R41, 0x4, R24 ;  /* 0x0000000429287825 */ /* 0x000fc800078e0218 */
[----:B------:R-:W-:Y:S01]  /*1290*/  FADD R44, R49, R44 ;  /* 0x0000002c312c7221 */ /* 0x000fe20000000000 */
[----:B------:R-:W-:Y:S02]  /*12a0*/  VIADD R49, R37, 0x100 ;  /* 0x0000010025317836 */ /* 0x000fe40000000000 */
[----:B------:R-:W-:Y:S02]  /*12b0*/  FADD R39, R39, R48 ;  /* 0x0000003027277221 */ /* 0x000fe40000000000 */
[----:B------:R-:W-:Y:S01]  /*12c0*/  IMAD.WIDE R48, R49, 0x4, R24 ;  /* 0x0000000431307825 */ /* 0x000fe200078e0218 */
[----:B-----5:R-:W-:Y:S02]  /*12d0*/  SEL R3, R3, RZ, P1 ;  /* 0x000000ff03037207 */ /* 0x020fe40000800000 */
[----:B--2---:R-:W-:Y:S02]  /*12e0*/  SEL R47, R47, RZ, P1 ;  /* 0x000000ff2f2f7207 */ /* 0x004fe40000800000 */
[----:B------:R-:W-:-:S13]  /*12f0*/  ISETP.LT.U32.AND P1, PT, R36, 0x121, !P4 ;  /* 0x000001212400780c */ /* 0x000fda0006721070 */
[----:B------:R0:W2:Y:S02]  /*1300*/  @P1 LDG.E.EL R26, desc[UR6][R40.64] ;  /* 0x00000006281a1981 */ /* 0x0000a4000c2e1900 */
[----:B0-----:R-:W-:Y:S01]  /*1310*/  FADD R40, R8, R0 ;  /* 0x0000000008287221 */ /* 0x001fe20000000000 */
[----:B------:R-:W-:Y:S01]  /*1320*/  LOP3.LUT R0, R11, 0x100, RZ, 0xfc, !PT ;  /* 0x000001000b007812 */ /* 0x000fe200078efcff */
[----:B------:R-:W-:-:S03]  /*1330*/  HFMA2.MMA R8, -RZ, RZ, 0, 0 ;  /* 0x00000000ff087435 */ /* 0x000fc600000001ff */
[----:B------:R-:W-:Y:S02]  /*1340*/  ISETP.LT.U32.AND P0, PT, R0, 0x121, !P3 ;  /* 0x000001210000780c */ /* 0x000fe40005f01070 */
[----:B------:R-:W-:-:S04]  /*1350*/  ISETP.GE.U32.AND P3, PT, R12, 0x11, PT ;  /* 0x000000110c00780c */ /* 0x000fc80003f66070 */
[----:B------:R-:W-:Y:S02]  /*1360*/  ISETP.LT.U32.AND P5, PT, R11, 0x121, !P3 ;  /* 0x000001210b00780c */ /* 0x000fe40005fa1070 */
[----:B------:R-:W-:-:S05]  /*1370*/  MOV R36, RZ ;  /* 0x000000ff00247202 */ /* 0x000fca0000000f00 */
[----:B------:R0:W4:Y:S02]  /*1380*/  @P0 LDG.E.EL R8, desc[UR6][R48.64] ;  /* 0x0000000630080981 */ /* 0x000124000c2e1900 */
[----:B0-----:R-:W-:-:S05]  /*1390*/  IMAD.WIDE R48, R37, 0x4, R24 ;  /* 0x0000000425307825 */ /* 0x001fca00078e0218 */
[----:B------:R0:W5:Y:S01]  /*13a0*/  @P5 LDG.E.EL R36, desc[UR6][R48.64] ;  /* 0x0000000630245981 */ /* 0x000162000c2e1900 */
[----:B------:R-:W-:-:S04]  /*13b0*/  IMAD R38, R16, -0x11, R38 ;  /* 0xffffffef10267824 */ /* 0x000fc800078e0226 */
[----:B------:R-:W-:Y:S01]  /*13c0*/  VIADD R38, R38, 0x1 ;  /* 0x0000000126267836 */ /* 0x000fe20000000000 */
[----:B------:R-:W-:Y:S02]  /*13d0*/  SEL R43, R43, RZ, P2 ;  /* 0x000000ff2b2b7207 */ /* 0x000fe40001000000 */
[----:B---3--:R-:W-:Y:S02]  /*13e0*/  SEL R13, R13, RZ, P2 ;  /* 0x000000ff0d0d7207 */ /* 0x008fe40001000000 */
[----:B------:R-:W-:-:S04]  /*13f0*/  ISETP.GE.U32.AND P2, PT, R38, 0x11, PT ;  /* 0x000000112600780c */ /* 0x000fc80003f46070 */
[----:B------:R-:W-:Y:S02]  /*1400*/  ISETP.LT.U32.AND P2, PT, R45, 0x131, !P2 ;  /* 0x000001312d00780c */ /* 0x000fe40005741070 */
[----:B------:R-:W-:Y:S01]  /*1410*/  IADD3 R41, R37, 0x180, RZ ;  /* 0x0000018025297810 */ /* 0x000fe20007ffe0ff */
[----:B------:R-:W-:-:S04]  /*1420*/  IMAD.MOV.U32 R37, RZ, RZ, RZ ;  /* 0x000000ffff257224 */ /* 0x000fc800078e00ff */
[----:B0-----:R-:W-:Y:S01]  /*1430*/  IMAD.WIDE R48, R41, 0x4, R24 ;  /* 0x0000000429307825 */ /* 0x001fe200078e0218 */
[----:B------:R-:W-:-:S03]  /*1440*/  IADD3 R41, R4, R6, RZ ;  /* 0x0000000604297210 */ /* 0x000fc60007ffe0ff */
[----:B------:R-:W-:Y:S02]  /*1450*/  IMAD.MOV.U32 R52, RZ, RZ, RZ ;  /* 0x000000ffff347224 */ /* 0x000fe400078e00ff */
[----:B------:R0:W3:Y:S01]  /*1460*/  @P2 LDG.E.EL R37, desc[UR6][R48.64] ;  /* 0x0000000630252981 */ /* 0x0000e2000c2e1900 */
[----:B------:R-:W-:Y:S01]  /*1470*/  FADD R46, R23, R46 ;  /* 0x0000002e172e7221 */ /* 0x000fe20000000000 */
[----:B------:R-:W-:Y:S01]  /*1480*/  HFMA2.MMA R23, -RZ, RZ, 0, 0 ;  /* 0x00000000ff177435 */ /* 0x000fe200000001ff */
[----:B0-----:R-:W-:Y:S01]  /*1490*/  IMAD.WIDE R48, R41, 0x4, R24 ;  /* 0x0000000429307825 */ /* 0x001fe200078e0218 */
[----:B------:R-:W-:-:S04]  /*14a0*/  IADD3 R41, R4, 0x81, R11 ;  /* 0x0000008104297810 */ /* 0x000fc80007ffe00b */
[----:B------:R0:W2:Y:S01]  /*14b0*/  @P5 LDG.E.EL R52, desc[UR6][R48.64] ;  /* 0x0000000630345981 */ /* 0x0000a2000c2e1900 */
[----:B------:R-:W-:Y:S01]  /*14c0*/  FADD R21, RZ, R21 ;  /* 0x00000015ff157221 */ /* 0x000fe20000000000 */
[----:B------:R-:W-:Y:S02]  /*14d0*/  IMAD.MOV.U32 R6, RZ, RZ, RZ ;  /* 0x000000ffff067224 */ /* 0x000fe400078e00ff */
[----:B0-----:R-:W-:Y:S01]  /*14e0*/  IMAD.WIDE R48, R41, 0x4, R24 ;  /* 0x0000000429307825 */ /* 0x001fe200078e0218 */
[----:B------:R-:W-:Y:S02]  /*14f0*/  IADD3 R41, R4, 0x101, R11 ;  /* 0x0000010104297810 */ /* 0x000fe40007ffe00b */
[----:B------:R-:W-:Y:S02]  /*1500*/  MOV R4, 0x242 ;  /* 0x0000024200047802 */ /* 0x000fe40000000f00 */
[----:B------:R0:W2:Y:S01]  /*1510*/  @P1 LDG.E.EL R23, desc[UR6][R48.64] ;  /* 0x0000000630171981 */ /* 0x0000a2000c2e1900 */
[----:B------:R-:W-:-:S02]  /*1520*/  FADD R21, R21, R53 ;  /* 0x0000003515157221 */ /* 0x000fc40000000000 */
[----:B------:R-:W-:Y:S01]  /*1530*/  IMAD R4, R17, R4, 0x121 ;  /* 0x0000012111047424 */ /* 0x000fe200078e0204 */
[----:B------:R-:W-:Y:S01]  /*1540*/  IADD3 R53, R11, 0x10, RZ ;  /* 0x000000100b357810 */ /* 0x000fe20007ffe0ff */
[----:B------:R-:W-:Y:S01]  /*1550*/  FADD R50, R50, R35 ;  /* 0x0000002332327221 */ /* 0x000fe20000000000 */
[----:B------:R-:W-:Y:S01]  /*1560*/  FADD R34, RZ, R34 ;  /* 0x00000022ff227221 */ /* 0x000fe20000000000 */
[----:B0-----:R-:W-:Y:S01]  /*1570*/  IMAD.WIDE R48, R41, 0x4, R24 ;  /* 0x0000000429307825 */ /* 0x001fe200078e0218 */
[----:B------:R-:W-:-:S03]  /*1580*/  IADD3 R35, R4, 0x181, R11 ;  /* 0x0000018104237810 */ /* 0x000fc60007ffe00b */
[----:B------:R-:W-:Y:S01]  /*1590*/  FADD R9, R34, R9 ;  /* 0x0000000922097221 */ /* 0x000fe20000000000 */
[----:B------:R0:W2:Y:S01]  /*15a0*/  @P0 LDG.E.EL R6, desc[UR6][R48.64] ;  /* 0x0000000630060981 */ /* 0x0000a2000c2e1900 */
[----:B------:R-:W-:Y:S01]  /*15b0*/  IMAD.MOV.U32 R41, RZ, RZ, RZ ;  /* 0x000000ffff297224 */ /* 0x000fe200078e00ff */
[----:B------:R-:W-:Y:S01]  /*15c0*/  ISETP.GT.AND P3, PT, R18, RZ, PT ;  /* 0x000000ff1200720c */ /* 0x000fe20003f64270 */
[----:B------:R-:W-:-:S04]  /*15d0*/  IMAD.WIDE R34, R35, 0x4, R24 ;  /* 0x0000000423227825 */ /* 0x000fc800078e0218 */
[----:B------:R-:W-:Y:S01]  /*15e0*/  FADD R51, R51, R43 ;  /* 0x0000002b33337221 */ /* 0x000fe20000000000 */
[----:B0-----:R-:W-:Y:S01]  /*15f0*/  FADD R49, R39, R13 ;  /* 0x0000000d27317221 */ /* 0x001fe20000000000 */
[----:B------:R-:W-:Y:S01]  /*1600*/  IMAD R39, R17, 0x242, R53 ;  /* 0x0000024211277824 */ /* 0x000fe200078e0235 */
[----:B------:R-:W-:Y:S01]  /*1610*/  LOP3.LUT R13, R11, 0x80, RZ, 0xfc, !PT ;  /* 0x000000800b0d7812 */ /* 0x000fe200078efcff */
[----:B------:R-:W-:Y:S01]  /*1620*/  FADD R48, R44, R3 ;  /* 0x000000032c307221 */ /* 0x000fe20000000000 */
[----:B------:R0:W2:Y:S01]  /*1630*/  @P2 LDG.E.EL R41, desc[UR6][R34.64] ;  /* 0x0000000622292981 */ /* 0x0000a2000c2e1900 */
[----:B------:R-:W-:Y:S01]  /*1640*/  VIADD R3, R39, 0x80 ;  /* 0x0000008027037836 */ /* 0x000fe20000000000 */
[----:B------:R-:W-:Y:S01]  /*1650*/  ISETP.LT.U32.AND P3, PT, R13, 0x110, P3 ;  /* 0x000001100d00780c */ /* 0x000fe20001f61070 */
[----:B------:R-:W-:Y:S01]  /*1660*/  HFMA2.MMA R43, -RZ, RZ, 0, 0 ;  /* 0x00000000ff2b7435 */ /* 0x000fe200000001ff */
[----:B------:R-:W-:Y:S01]  /*1670*/  ISETP.GT.AND P4, PT, R22, RZ, PT ;  /* 0x000000ff1600720c */ /* 0x000fe20003f84270 */
[----:B0-----:R-:W-:Y:S01]  /*1680*/  IMAD.WIDE R34, R3, 0x4, R24 ;  /* 0x0000000403227825 */ /* 0x001fe200078e0218 */
[----:B------:R-:W-:-:S02]  /*1690*/  LOP3.LUT R3, R11, 0x100, RZ, 0xfc, !PT ;  /* 0x000001000b037812 */ /* 0x000fc400078efcff */
[----:B------:R-:W-:Y:S02]  /*16a0*/  P2R R0, PR, RZ, 0x20 ;  /* 0x00000020ff007803 */ /* 0x000fe40000000000 */
[----:B------:R-:W-:-:S05]  /*16b0*/  ISETP.LT.U32.AND P4, PT, R3, 0x110, P4 ;  /* 0x000001100300780c */ /* 0x000fca0002781070 */
[----:B------:R0:W2:Y:S01]  /*16c0*/  @P3 LDG.E.EL R43, desc[UR6][R34.64] ;  /* 0x00000006222b3981 */ /* 0x0000a2000c2e1900 */
[----:B------:R-:W-:Y:S01]  /*16d0*/  MOV R44, RZ ;  /* 0x000000ff002c7202 */ /* 0x000fe20000000f00 */
[----:B------:R-:W-:Y:S01]  /*16e0*/  FADD R47, R40, R47 ;  /* 0x0000002f282f7221 */ /* 0x000fe20000000000 */
[----:B------:R-:W-:-:S04]  /*16f0*/  IADD3 R40, R11, 0x1a1, RZ ;  /* 0x000001a10b287810 */ /* 0x000fc80007ffe0ff */
[----:B------:R-:W-:Y:S02]  /*1700*/  ISETP.LT.U32.AND P6, PT, R40, 0x131, P6 ;  /* 0x000001312800780c */ /* 0x000fe400037c1070 */
[----:B-----5:R-:W-:Y:S02]  /*1710*/  SEL R36, R36, RZ, P5 ;  /* 0x000000ff24247207 */ /* 0x020fe40002800000 */
[----:B------:R-:W-:-:S03]  /*1720*/  ISETP.GT.AND P5, PT, R42, RZ, PT ;  /* 0x000000ff2a00720c */ /* 0x000fc60003fa4270 */
[----:B------:R-:W-:Y:S01]  /*1730*/  FADD R46, R46, R36 ;  /* 0x000000242e2e7221 */ /* 0x000fe20000000000 */
[----:B------:R-:W-:Y:S01]  /*1740*/  VIADD R36, R39, 0x100 ;  /* 0x0000010027247836 */ /* 0x000fe20000000000 */
[----:B------:R-:W-:-:S03]  /*1750*/  ISETP.LT.U32.AND P5, PT, R11, 0x110, P5 ;  /* 0x000001100b00780c */ /* 0x000fc60002fa1070 */
[----:B0-----:R-:W-:-:S04]  /*1760*/  IMAD.WIDE R34, R36, 0x4, R24 ;  /* 0x0000000424227825 */ /* 0x001fc800078e0218 */
[----:B------:R-:W-:Y:S01]  /*1770*/  IMAD.MOV.U32 R36, RZ, RZ, RZ ;  /* 0x000000ffff247224 */ /* 0x000fe200078e00ff */
[----:B------:R0:W5:Y:S02]  /*1780*/  @P4 LDG.E.EL R44, desc[UR6][R34.64] ;  /* 0x00000006222c4981 */ /* 0x000164000c2e1900 */
[----:B0-----:R-:W-:-:S05]  /*1790*/  IMAD.WIDE R34, R39, 0x4, R24 ;  /* 0x0000000427227825 */ /* 0x001fca00078e0218 */
[----:B------:R0:W2:Y:S02]  /*17a0*/  @P5 LDG.E.EL R36, desc[UR6][R34.64] ;  /* 0x0000000622245981 */ /* 0x0000a4000c2e1900 */
[----:B0-----:R-:W-:Y:S01]  /*17b0*/  VIADD R35, R39, 0x180 ;  /* 0x0000018027237836 */ /* 0x001fe20000000000 */
[----:B------:R-:W-:-:S03]  /*17c0*/  HFMA2.MMA R39, -RZ, RZ, 0, 0 ;  /* 0x00000000ff277435 */ /* 0x000fc600000001ff */
[----:B------:R-:W-:-:S07]  /*17d0*/  IMAD.WIDE R34, R35, 0x4, R24 ;  /* 0x0000000423227825 */ /* 0x000fce00078e0218 */
[----:B------:R0:W3:Y:S02]  /*17e0*/  @P6 LDG.E.EL R39, desc[UR6][R34.64] ;  /* 0x0000000622276981 */ /* 0x0000e4000c2e1900 */
[----:B0-----:R-:W-:Y:S01]  /*17f0*/  IMAD.IADD R35, R4, 0x1, R53 ;  /* 0x0000000104237824 */ /* 0x001fe200078e0235 */
[----:B------:R-:W-:-:S03]  /*1800*/  MOV R53, RZ ;  /* 0x000000ff00357202 */ /* 0x000fc60000000f00 */
[----:B------:R-:W-:-:S05]  /*1810*/  IMAD.WIDE R34, R35, 0x4, R24 ;  /* 0x0000000423227825 */ /* 0x000fca00078e0218 */
[----:B------:R0:W3:Y:S02]  /*1820*/  @P5 LDG.E.EL R53, desc[UR6][R34.64] ;  /* 0x0000000622355981 */ /* 0x0000e4000c2e1900 */
[----:B0-----:R-:W-:Y:S01]  /*1830*/  HFMA2.MMA R35, -RZ, RZ, 0, 0 ;  /* 0x00000000ff237435 */ /* 0x001fe200000001ff */
[----:B--2---:R-:W-:Y:S02]  /*1840*/  SEL R36, R36, RZ, P5 ;  /* 0x000000ff24247207 */ /* 0x004fe40002800000 */
[----:B---3--:R-:W-:Y:S01]  /*1850*/  SEL R34, R53, RZ, P5 ;  /* 0x000000ff35227207 */ /* 0x008fe20002800000 */
[----:B------:R-:W-:Y:S01]  /*1860*/  IMAD.IADD R53, R4, 0x1, R45 ;  /* 0x0000000104357824 */ /* 0x000fe200078e022d */
[----:B------:R-:W-:-:S04]  /*1870*/  ISETP.NE.AND P5, PT, R0, RZ, PT ;  /* 0x000000ff0000720c */ /* 0x000fc80003fa5270 */
[----:B------:R-:W-:Y:S01]  /*1880*/  SEL R0, R52, RZ, P5 ;  /* 0x000000ff34007207 */ /* 0x000fe20002800000 */
[----:B------:R-:W-:-:S05]  /*1890*/  IMAD.WIDE R52, R53, 0x4, R24 ;  /* 0x0000000435347825 */ /* 0x000fca00078e0218 */
[----:B------:R0:W2:Y:S01]  /*18a0*/  @P6 LDG.E.EL R35, desc[UR6][R52.64] ;  /* 0x0000000634236981 */ /* 0x0000a2000c2e1900 */
[----:B------:R-:W-:Y:S02]  /*18b0*/  SEL R26, R26, RZ, P1 ;  /* 0x000000ff1a1a7207 */ /* 0x000fe40000800000 */
[----:B------:R-:W-:-:S03]  /*18c0*/  SEL R45, R39, RZ, P6 ;  /* 0x000000ff272d7207 */ /* 0x000fc60003000000 */
[----:B------:R-:W-:Y:S01]  /*18d0*/  FADD R51, R51, R26 ;  /* 0x0000001a33337221 */ /* 0x000fe20000000000 */
[----:B------:R-:W-:-:S05]  /*18e0*/  IADD3 R26, R4, 0x90, R11 ;  /* 0x00000090041a7810 */ /* 0x000fca0007ffe00b */
[----:B0-----:R-:W-:Y:S01]  /*18f0*/  IMAD.WIDE R52, R26, 0x4, R24 ;  /* 0x000000041a347825 */ /* 0x001fe200078e0218 */
[----:B--2---:R-:W-:-:S03]  /*1900*/  SEL R39, R35, RZ, P6 ;  /* 0x000000ff23277207 */ /* 0x004fc60003000000 */
[----:B------:R-:W-:-:S06]  /*1910*/  IMAD.MOV.U32 R35, RZ, RZ, RZ ;  /* 0x000000ffff237224 */ /* 0x000fcc00078e00ff */
[----:B------:R0:W2:Y:S01]  /*1920*/  @P3 LDG.E.EL R35, desc[UR6][R52.64] ;  /* 0x0000000634233981 */ /* 0x0000a2000c2e1900 */
[----:B------:R-:W-:Y:S02]  /*1930*/  SEL R26, R43, RZ, P3 ;  /* 0x000000ff2b1a7207 */ /* 0x000fe40001800000 */
[----:B----4-:R-:W-:Y:S02]  /*1940*/  SEL R43, R8, RZ, P0 ;  /* 0x000000ff082b7207 */ /* 0x010fe40000000000 */
[----:B------:R-:W-:-:S05]  /*1950*/  IADD3 R8, R4, 0x110, R11 ;  /* 0x0000011004087810 */ /* 0x000fca0007ffe00b */
[----:B0-----:R-:W-:Y:S01]  /*1960*/  IMAD.WIDE R52, R8, 0x4, R24 ;  /* 0x0000000408347825 */ /* 0x001fe200078e0218 */
[----:B------:R-:W-:Y:S02]  /*1970*/  SEL R8, R23, RZ, P1 ;  /* 0x000000ff17087207 */ /* 0x000fe40000800000 */
[----:B------:R-:W-:Y:S01]  /*1980*/  SEL R23, R37, RZ, P2 ;  /* 0x000000ff25177207 */ /* 0x000fe20001000000 */
[----:B------:R-:W-:Y:S01]  /*1990*/  FADD R37, R50, R0 ;  /* 0x0000000032257221 */ /* 0x000fe20000000000 */
[----:B------:R-:W-:Y:S01]  /*19a0*/  SEL R6, R6, RZ, P0 ;  /* 0x000000ff06067207 */ /* 0x000fe20000000000 */
[----:B------:R-:W-:Y:S01]  /*19b0*/  FADD R0, R49, R8 ;  /* 0x0000000831007221 */ /* 0x000fe20000000000 */
[----:B------:R-:W-:Y:S01]  /*19c0*/  VIADD R49, R11, 0x11 ;  /* 0x000000110b317836 */ /* 0x000fe20000000000 */
[----:B------:R-:W-:Y:S02]  /*19d0*/  ISETP.GT.AND P5, PT, R18, -0x1, PT ;  /* 0xffffffff1200780c */ /* 0x000fe40003fa4270 */
[----:B------:R-:W-:Y:S01]  /*19e0*/  FADD R6, R47, R6 ;  /* 0x000000062f067221 */ /* 0x000fe20000000000 */
[----:B------:R-:W-:-:S02]  /*19f0*/  IMAD R47, R17, 0x242, R49 ;  /* 0x00000242112f7824 */ /* 0x000fc400078e0231 */
[----:B------:R-:W-:Y:S01]  /*1a00*/  FADD R48, R48, R43 ;  /* 0x0000002b30307221 */ /* 0x000fe20000000000 */
[----:B------:R-:W-:Y:S01]  /*1a10*/  SEL R41, R41, RZ, P2 ;  /* 0x000000ff29297207 */ /* 0x000fe20001000000 */
[----:B------:R-:W-:Y:S01]  /*1a20*/  FADD R23, R9, R23 ;  /* 0x0000001709177221 */ /* 0x000fe20000000000 */
[----:B------:R-:W-:Y:S02]  /*1a30*/  MOV R43, RZ ;  /* 0x000000ff002b7202 */ /* 0x000fe40000000f00 */
[----:B------:R-:W-:Y:S01]  /*1a40*/  IADD3 R9, R47, 0x80, RZ ;  /* 0x000000802f097810 */ /* 0x000fe20007ffe0ff */
[----:B------:R-:W-:Y:S01]  /*1a50*/  FADD R50, R21, R41 ;  /* 0x0000002915327221 */ /* 0x000fe20000000000 */
[----:B------:R-:W-:Y:S02]  /*1a60*/  IMAD.MOV.U32 R21, RZ, RZ, RZ ;  /* 0x000000ffff157224 */ /* 0x000fe400078e00ff */
[----:B------:R0:W3:Y:S01]  /*1a70*/  @P4 LDG.E.EL R43, desc[UR6][R52.64] ;  /* 0x00000006342b4981 */ /* 0x0000e2000c2e1900 */
[----:B------:R-:W-:Y:S01]  /*1a80*/  IMAD.WIDE R8, R9, 0x4, R24 ;  /* 0x0000000409087825 */ /* 0x000fe200078e0218 */
[----:B------:R-:W-:-:S04]  /*1a90*/  ISETP.GT.AND P6, PT, R22, -0x1, PT ;  /* 0xffffffff1600780c */ /* 0x000fc80003fc4270 */
[----:B------:R-:W-:Y:S02]  /*1aa0*/  ISETP.LT.U32.AND P2, PT, R3, 0x110, P6 ;  /* 0x000001100300780c */ /* 0x000fe40003741070 */
[----:B0-----:R-:W-:-:S05]  /*1ab0*/  IADD3 R53, R47, 0x100, RZ ;  /* 0x000001002f357810 */ /* 0x001fca0007ffe0ff */
[----:B------:R-:W-:-:S04]  /*1ac0*/  IMAD.WIDE R52, R53, 0x4, R24 ;  /* 0x0000000435347825 */ /* 0x000fc800078e0218 */
[----:B------:R-:W-:Y:S01]  /*1ad0*/  FADD R51, R51, R26 ;  /* 0x0000001a33337221 */ /* 0x000fe20000000000 */
[----:B------:R-:W-:Y:S01]  /*1ae0*/  VIADD R26, R47, 0x180 ;  /* 0x000001802f1a7836 */ /* 0x000fe20000000000 */
[----:B--2---:R-:W-:Y:S02]  /*1af0*/  SEL R35, R35, RZ, P3 ;  /* 0x000000ff23237207 */ /* 0x004fe40001800000 */
[----:B------:R-:W-:Y:S02]  /*1b00*/  ISETP.LT.U32.AND P3, PT, R13, 0x110, P5 ;  /* 0x000001100d00780c */ /* 0x000fe40002f61070 */
[----:B------:R-:W-:-:S04]  /*1b10*/  ISETP.GT.AND P5, PT, R42, -0x1, PT ;  /* 0xffffffff2a00780c */ /* 0x000fc80003fa4270 */
[----:B------:R-:W-:-:S07]  /*1b20*/  ISETP.LT.U32.AND P6, PT, R11, 0x110, P5 ;  /* 0x000001100b00780c */ /* 0x000fce0002fc1070 */
[----:B------:R0:W2:Y:S01]  /*1b30*/  @P3 LDG.E.EL R21, desc[UR6][R8.64] ;  /* 0x0000000608153981 */ /* 0x0000a2000c2e1900 */
[----:B------:R-:W-:Y:S01]  /*1b40*/  ISETP.GT.AND P5, PT, R19, -0x1, PT ;  /* 0xffffffff1300780c */ /* 0x000fe20003fa4270 */
[----:B------:R-:W-:Y:S01]  /*1b50*/  HFMA2.MMA R19, -RZ, RZ, 0, 0 ;  /* 0x00000000ff137435 */ /* 0x000fe200000001ff */
[----:B0-----:R-:W-:-:S09]  /*1b60*/  IMAD.WIDE R8, R47, 0x4, R24 ;  /* 0x000000042f087825 */ /* 0x001fd200078e0218 */
[----:B------:R0:W4:Y:S01]  /*1b70*/  @P6 LDG.E.EL R19, desc[UR6][R8.64] ;  /* 0x0000000608136981 */ /* 0x000122000c2e1900 */
[----:B------:R-:W-:-:S06]  /*1b80*/  IMAD.MOV.U32 R42, RZ, RZ, RZ ;  /* 0x000000ffff2a7224 */ /* 0x000fcc00078e00ff */
[----:B------:R1:W4:Y:S01]  /*1b90*/  @P2 LDG.E.EL R42, desc[UR6][R52.64] ;  /* 0x00000006342a2981 */ /* 0x000322000c2e1900 */
[----:B------:R-:W-:Y:S02]  /*1ba0*/  ISETP.LT.U32.AND P1, PT, R40, 0x131, P5 ;  /* 0x000001312800780c */ /* 0x000fe40002f21070 */
[----:B-----5:R-:W-:Y:S01]  /*1bb0*/  SEL R44, R44, RZ, P4 ;  /* 0x000000ff2c2c7207 */ /* 0x020fe20002000000 */
[----:B0-----:R-:W-:Y:S01]  /*1bc0*/  IMAD.WIDE R8, R26, 0x4, R24 ;  /* 0x000000041a087825 */ /* 0x001fe200078e0218 */
[----:B------:R-:W-:-:S03]  /*1bd0*/  MOV R47, RZ ;  /* 0x000000ff002f7202 */ /* 0x000fc60000000f00 */
[----:B------:R-:W-:Y:S01]  /*1be0*/  IMAD.IADD R49, R4, 0x1, R49 ;  /* 0x0000000104317824 */ /* 0x000fe200078e0231 */
[----:B-1----:R-:W-:Y:S01]  /*1bf0*/  HFMA2.MMA R53, -RZ, RZ, 0, 0 ;  /* 0x00000000ff357435 */ /* 0x002fe200000001ff */
[----:B------:R-:W-:Y:S02]  /*1c00*/  FADD R44, R48, R44 ;  /* 0x0000002c302c7221 */ /* 0x000fe40000000000 */
[----:B------:R-:W-:Y:S02]  /*1c10*/  IMAD.WIDE R48, R49, 0x4, R24 ;  /* 0x0000000431307825 */ /* 0x000fe400078e0218 */
[----:B------:R0:W5:Y:S01]  /*1c20*/  @P1 LDG.E.EL R47, desc[UR6][R8.64] ;  /* 0x00000006082f1981 */ /* 0x000162000c2e1900 */
[----:B------:R-:W-:-:S04]  /*1c30*/  IADD3 R26, R4, 0x91, R11 ;  /* 0x00000091041a7810 */ /* 0x000fc80007ffe00b */
[----:B------:R-:W5:Y:S01]  /*1c40*/  @P6 LDG.E.EL R53, desc[UR6][R48.64] ;  /* 0x0000000630356981 */ /* 0x000f62000c2e1900 */
[----:B------:R-:W-:Y:S01]  /*1c50*/  FADD R46, R46, R36 ;  /* 0x000000242e2e7221 */ /* 0x000fe20000000000 */
[----:B------:R-:W-:Y:S02]  /*1c60*/  IMAD.MOV.U32 R36, RZ, RZ, RZ ;  /* 0x000000ffff247224 */ /* 0x000fe400078e00ff */
[----:B0-----:R-:W-:Y:S01]  /*1c70*/  IMAD.WIDE R8, R26, 0x4, R24 ;  /* 0x000000041a087825 */ /* 0x001fe200078e0218 */
[----:B------:R-:W-:-:S03]  /*1c80*/  IADD3 R26, R4, 0x111, R11 ;  /* 0x00000111041a7810 */ /* 0x000fc60007ffe00b */
[----:B------:R-:W-:Y:S01]  /*1c90*/  FADD R45, R23, R45 ;  /* 0x0000002d172d7221 */ /* 0x000fe20000000000 */
[----:B------:R-:W-:Y:S01]  /*1ca0*/  MOV R23, RZ ;  /* 0x000000ff00177202 */ /* 0x000fe20000000f00 */
[----:B------:R0:W5:Y:S02]  /*1cb0*/  @P3 LDG.E.EL R36, desc[UR6][R8.64] ;  /* 0x0000000608243981 */ /* 0x000164000c2e1900 */
[----:B0-----:R-:W-:-:S05]  /*1cc0*/  IMAD.WIDE R8, R26, 0x4, R24 ;  /* 0x000000041a087825 */ /* 0x001fca00078e0218 */
[----:B------:R0:W5:Y:S01]  /*1cd0*/  @P2 LDG.E.EL R23, desc[UR6][R8.64] ;  /* 0x0000000608172981 */ /* 0x000162000c2e1900 */
[----:B------:R-:W-:-:S04]  /*1ce0*/  ISETP.GE.U32.AND P5, PT, R38, 0x11, PT ;  /* 0x000000112600780c */ /* 0x000fc80003fa6070 */
[----:B------:R-:W-:Y:S02]  /*1cf0*/  ISETP.LT.U32.AND P0, PT, R40, 0x131, !P5 ;  /* 0x000001312800780c */ /* 0x000fe40006f01070 */
[----:B------:R-:W-:Y:S01]  /*1d00*/  ISETP.GE.AND P5, PT, R11, 0x121, PT ;  /* 0x000001210b00780c */ /* 0x000fe20003fa6270 */
[----:B------:R-:W-:Y:S01]  /*1d10*/  HFMA2.MMA R26, -RZ, RZ, 0, 0 ;  /* 0x00000000ff1a7435 */ /* 0x000fe200000001ff */
[----:B------:R-:W-:-:S04]  /*1d20*/  IMAD R38, R17, 0x242, R11 ;  /* 0x0000024211267824 */ /* 0x000fc800078e020b */
[----:B0-----:R-:W-:Y:S01]  /*1d30*/  IMAD.WIDE R8, R38, 0x4, R24 ;  /* 0x0000000426087825 */ /* 0x001fe200078e0218 */
[----:B---3--:R-:W-:-:S06]  /*1d40*/  SEL R43, R43, RZ, P4 ;  /* 0x000000ff2b2b7207 */ /* 0x008fcc0002000000 */
[----:B------:R0:W3:Y:S01]  /*1d50*/  @!P5 LDG.E.EL R26, desc[UR6][R8.64] ;  /* 0x00000006081ad981 */ /* 0x0000e2000c2e1900 */
[----:B------:R-:W-:Y:S01]  /*1d60*/  ISETP.GE.U32.AND P5, PT, R15, 0x11, PT ;  /* 0x000000110f00780c */ /* 0x000fe20003fa6070 */
[----:B------:R-:W-:Y:S02]  /*1d70*/  VIADD R15, R11, 0x12 ;  /* 0x000000120b0f7836 */ /* 0x000fe40000000000 */
[----:B------:R-:W-:Y:S01]  /*1d80*/  FADD R0, R0, R35 ;  /* 0x0000002300007221 */ /* 0x000fe20000000000 */
[----:B------:R-:W-:Y:S02]  /*1d90*/  ISETP.LT.U32.AND P4, PT, R13, 0x110, !P5 ;  /* 0x000001100d00780c */ /* 0x000fe40006f81070 */
[----:B------:R-:W-:Y:S01]  /*1da0*/  ISETP.GE.U32.AND P5, PT, R10, 0x11, PT ;  /* 0x000000110a00780c */ /* 0x000fe20003fa6070 */
[----:B------:R-:W-:Y:S01]  /*1db0*/  IMAD R35, R17, 0x242, R15 ;  /* 0x0000024211237824 */ /* 0x000fe200078e020f */
[----:B------:R-:W-:Y:S01]  /*1dc0*/  P2R R41, PR, RZ, 0x8 ;  /* 0x00000008ff297803 */ /* 0x000fe20000000000 */
[----:B------:R-:W-:-:S03]  /*1dd0*/  FADD R50, R50, R39 ;  /* 0x0000002732327221 */ /* 0x000fc60000000000 */
[----:B0-----:R-:W-:Y:S01]  /*1de0*/  IADD3 R9, R35, 0x100, RZ ;  /* 0x0000010023097810 */ /* 0x001fe20007ffe0ff */
[----:B------:R-:W-:Y:S01]  /*1df0*/  IMAD.MOV.U32 R10, RZ, RZ, RZ ;  /* 0x000000ffff0a7224 */ /* 0x000fe200078e00ff */
[----:B------:R-:W-:Y:S02]  /*1e00*/  IADD3 R49, R4, 0x191, R11 ;  /* 0x0000019104317810 */ /* 0x000fe40007ffe00b */
[----:B------:R-:W-:Y:S01]  /*1e10*/  IADD3 R39, R35, 0x80, RZ ;  /* 0x0000008023277810 */ /* 0x000fe20007ffe0ff */
[----:B------:R-:W-:Y:S01]  /*1e20*/  FADD R34, R37, R34 ;  /* 0x0000002225227221 */ /* 0x000fe20000000000 */
[----:B------:R-:W-:Y:S01]  /*1e30*/  FADD R43, R6, R43 ;  /* 0x0000002b062b7221 */ /* 0x000fe20000000000 */
[----:B------:R-:W-:Y:S02]  /*1e40*/  IMAD.MOV.U32 R37, RZ, RZ, RZ ;  /* 0x000000ffff257224 */ /* 0x000fe400078e00ff */
[----:B------:R-:W-:Y:S02]  /*1e50*/  IMAD.MOV.U32 R6, RZ, RZ, RZ ;  /* 0x000000ffff067224 */ /* 0x000fe400078e00ff */
[----:B------:R-:W-:-:S04]  /*1e60*/  IMAD.WIDE R48, R49, 0x4, R24 ;  /* 0x0000000431307825 */ /* 0x000fc800078e0218 */
[--C-:B------:R-:W-:Y:S01]  /*1e70*/  IMAD.WIDE R38, R39, 0x4, R24.reuse ;  /* 0x0000000427267825 */ /* 0x100fe200078e0218 */
[----:B------:R0:W3:Y:S04]  /*1e80*/  @P1 LDG.E.EL R37, desc[UR6][R48.64] ;  /* 0x0000000630251981 */ /* 0x0000e8000c2e1900 */
[----:B------:R1:W3:Y:S01]  /*1e90*/  @P4 LDG.E.EL R6, desc[UR6][R38.64] ;  /* 0x0000000626064981 */ /* 0x0002e2000c2e1900 */
[C---:B0-----:R-:W-:Y:S02]  /*1ea0*/  VIADD R49, R35.reuse, 0x180 ;  /* 0x0000018023317836 */ /* 0x041fe40000000000 */
[----:B-1----:R-:W-:Y:S01]  /*1eb0*/  IMAD.WIDE R38, R35, 0x4, R24 ;  /* 0x0000000423267825 */ /* 0x002fe200078e0218 */
[----:B------:R-:W-:-:S03]  /*1ec0*/  IADD3 R35, R4, 0x92, R11 ;  /* 0x0000009204237810 */ /* 0x000fc60007ffe00b */
[----:B------:R-:W-:Y:S01]  /*1ed0*/  IMAD.WIDE R48, R49, 0x4, R24 ;  /* 0x0000000431307825 */ /* 0x000fe200078e0218 */
[----:B------:R-:W-:Y:S02]  /*1ee0*/  P2R R52, PR, RZ, 0x40 ;  /* 0x00000040ff347803 */ /* 0x000fe40000000000 */
[----:B--2---:R-:W-:Y:S02]  /*1ef0*/  SEL R8, R21, RZ, P3 ;  /* 0x000000ff15087207 */ /* 0x004fe40001800000 */
[----:B------:R-:W-:Y:S02]  /*1f00*/  ISETP.LT.U32.AND P3, PT, R3, 0x110, !P5 ;  /* 0x000001100300780c */ /* 0x000fe40006f61070 */
[----:B------:R-:W-:Y:S01]  /*1f10*/  ISETP.GE.U32.AND P5, PT, R12, 0x11, PT ;  /* 0x000000110c00780c */ /* 0x000fe20003fa6070 */
[----:B------:R-:W-:Y:S01]  /*1f20*/  FADD R51, R51, R8 ;  /* 0x0000000833337221 */ /* 0x000fe20000000000 */
[----:B------:R-:W-:Y:S02]  /*1f30*/  IMAD.WIDE R8, R9, 0x4, R24 ;  /* 0x0000000409087825 */ /* 0x000fe400078e0218 */
[----:B------:R-:W-:-:S02]  /*1f40*/  ISETP.LT.U32.AND P5, PT, R11, 0x110, !P5 ;  /* 0x000001100b00780c */ /* 0x000fc40006fa1070 */
[----:B------:R-:W-:-:S05]  /*1f50*/  MOV R12, RZ ;  /* 0x000000ff000c7202 */ /* 0x000fca0000000f00 */
[----:B------:R0:W2:Y:S01]  /*1f60*/  @P3 LDG.E.EL R10, desc[UR6][R8.64] ;  /* 0x00000006080a3981 */ /* 0x0000a2000c2e1900 */
[----:B----4-:R-:W-:Y:S01]  /*1f70*/  SEL R19, R19, RZ, P6 ;  /* 0x000000ff13137207 */ /* 0x010fe20003000000 */
[----:B------:R-:W-:-:S04]  /*1f80*/  IMAD.MOV.U32 R21, RZ, RZ, RZ ;  /* 0x000000ffff157224 */ /* 0x000fc800078e00ff */
[----:B------:R1:W4:Y:S01]  /*1f90*/  @P5 LDG.E.EL R12, desc[UR6][R38.64] ;  /* 0x00000006260c5981 */ /* 0x000322000c2e1900 */
[----:B0-----:R-:W-:Y:S01]  /*1fa0*/  IMAD.IADD R9, R4, 0x1, R15 ;  /* 0x0000000104097824 */ /* 0x001fe200078e020f */
[----:B------:R-:W-:-:S03]  /*1fb0*/  MOV R15, RZ ;  /* 0x000000ff000f7202 */ /* 0x000fc60000000f00 */
[----:B------:R-:W-:-:S04]  /*1fc0*/  IMAD.WIDE R8, R9, 0x4, R24 ;  /* 0x0000000409087825 */ /* 0x000fc800078e0218 */
[----:B------:R-:W-:Y:S01]  /*1fd0*/  FADD R46, R46, R19 ;  /* 0x000000132e2e7221 */ /* 0x000fe20000000000 */
[----:B------:R-:W-:Y:S01]  /*1fe0*/  HFMA2.MMA R19, -RZ, RZ, 0, 0 ;  /* 0x00000000ff137435 */ /* 0x000fe200000001ff */
[----:B-1----:R-:W-:Y:S01]  /*1ff0*/  IADD3 R39, R4, 0x112, R11 ;  /* 0x0000011204277810 */ /* 0x002fe20007ffe00b */
[----:B------:R0:W4:Y:S04]  /*2000*/  @P5 LDG.E.EL R15, desc[UR6][R8.64] ;  /* 0x00000006080f5981 */ /* 0x000128000c2e1900 */
[----:B------:R-:W-:-:S04]  /*2010*/  IMAD.WIDE R38, R39, 0x4, R24 ;  /* 0x0000000427267825 */ /* 0x000fc800078e0218 */
[----:B------:R1:W4:Y:S01]  /*2020*/  @P0 LDG.E.EL R19, desc[UR6][R48.64] ;  /* 0x0000000630130981 */ /* 0x000322000c2e1900 */
[----:B0-----:R-:W-:Y:S01]  /*2030*/  IMAD.WIDE R8, R35, 0x4, R24 ;  /* 0x0000000423087825 */ /* 0x001fe200078e0218 */
[----:B------:R-:W-:Y:S01]  /*2040*/  IADD3 R35, R4, 0x192, R11 ;  /* 0x0000019204237810 */ /* 0x000fe20007ffe00b */
[----:B------:R-:W-:-:S03]  /*2050*/  HFMA2.MMA R4, -RZ, RZ, 0, 0 ;  /* 0x00000000ff047435 */ /* 0x000fc600000001ff */
[----:B------:R0:W4:Y:S01]  /*2060*/  @P4 LDG.E.EL R21, desc[UR6][R8.64] ;  /* 0x0000000608154981 */ /* 0x000122000c2e1900 */
[----:B------:R-:W-:-:S04]  /*2070*/  IMAD.WIDE R24, R35, 0x4, R24 ;  /* 0x0000000423187825 */ /* 0x000fc800078e0218 */
[----:B------:R-:W-:Y:S02]  /*2080*/  IMAD.MOV.U32 R35, RZ, RZ, RZ ;  /* 0x000000ffff237224 */ /* 0x000fe400078e00ff */
[----:B------:R0:W4:Y:S04]  /*2090*/  @P3 LDG.E.EL R4, desc[UR6][R38.64] ;  /* 0x0000000626043981 */ /* 0x000128000c2e1900 */
[----:B------:R0:W4:Y:S01]  /*20a0*/  @P0 LDG.E.EL R35, desc[UR6][R24.64] ;  /* 0x0000000618230981 */ /* 0x000122000c2e1900 */
[----:B-1----:R-:W-:-:S05]  /*20b0*/  IMAD R49, R20, -0x11, R11 ;  /* 0xffffffef14317824 */ /* 0x002fca00078e020b */
[----:B------:R-:W-:Y:S02]  /*20c0*/  IADD3 R40, R49, 0x2, RZ ;  /* 0x0000000231287810 */ /* 0x000fe40007ffe0ff */
[----:B------:R-:W-:-:S04]  /*20d0*/  ISETP.GE.AND P6, PT, R49, 0x10, PT ;  /* 0x000000103100780c */ /* 0x000fc80003fc6270 */
[----:B------:R-:W-:Y:S02]  /*20e0*/  SEL R40, R40, RZ, !P6 ;  /* 0x000000ff28287207 */ /* 0x000fe40007000000 */
[----:B------:R-:W-:Y:S01]  /*20f0*/  ISETP.GT.AND P6, PT, R49, 0xf, PT ;  /* 0x0000000f3100780c */ /* 0x000fe20003fc4270 */
[----:B0-----:R-:W-:Y:S02]  /*2100*/  VIADD R8, R20, 0x2 ;  /* 0x0000000214087836 */ /* 0x001fe40000000000 */
[----:B------:R-:W-:-:S10]  /*2110*/  VIADD R9, R40, 0x12 ;  /* 0x0000001228097836 */ /* 0x000fd40000000000 */
[----:B------:R-:W-:Y:S02]  /*2120*/  @!P6 IADD3 R9, R40, RZ, RZ ;  /* 0x000000ff2809e210 */ /* 0x000fe40007ffe0ff */
[----:B------:R-:W-:-:S04]  /*2130*/  ISETP.GE.AND P6, PT, R11, 0x110, PT ;  /* 0x000001100b00780c */ /* 0x000fc80003fc6270 */
[----:B------:R-:W-:Y:S02]  /*2140*/  SEL R39, R8, RZ, !P6 ;  /* 0x000000ff08277207 */ /* 0x000fe40007000000 */
[----:B------:R-:W-:Y:S01]  /*2150*/  ISETP.GT.AND P6, PT, R11, 0x10f, PT ;  /* 0x0000010f0b00780c */ /* 0x000fe20003fc4270 */
[----:B------:R-:W-:-:S03]  /*2160*/  IMAD.IADD R25, R20, 0x1, R49 ;  /* 0x0000000114197824 */ /* 0x000fc600078e0231 */
[----:B------:R-:W-:Y:S01]  /*2170*/  SEL R8, RZ, 0x12, !P6 ;  /* 0x00000012ff087807 */ /* 0x000fe20007000000 */
[----:B------:R-:W-:-:S03]  /*2180*/  IMAD R25, R20, R49, -R25 ;  /* 0x0000003114197224 */ /* 0x000fc600078e0a19 */
[----:B------:R-:W-:Y:S01]  /*2190*/  IADD3 R24, R8, R39, RZ ;  /* 0x0000002708187210 */ /* 0x000fe20007ffe0ff */
[----:B------:R-:W-:Y:S01]  /*21a0*/  IMAD R8, R20, R9, RZ ;  /* 0x0000000914087224 */ /* 0x000fe200078e02ff */
[C---:B------:R-:W-:Y:S01]  /*21b0*/  ISETP.GE.AND P6, PT, R18.reuse, 0x10, PT ;  /* 0x000000101200780c */ /* 0x040fe20003fc6270 */
[----:B------:R-:W-:Y:S01]  /*21c0*/  VIADD R20, R18, 0x2 ;  /* 0x0000000212147836 */ /* 0x000fe20000000000 */
[----:B------:R-:W-:-:S04]  /*21d0*/  IADD3 R25, R24, R25, R9 ;  /* 0x0000001918197210 */ /* 0x000fc80007ffe009 */
[----:B------:R-:W-:Y:S02]  /*21e0*/  SEL R20, R20, RZ, !P6 ;  /* 0x000000ff14147207 */ /* 0x000fe40007000000 */
[----:B------:R-:W-:Y:S02]  /*21f0*/  ISETP.GT.AND P6, PT, R18, 0xf, PT ;  /* 0x0000000f1200780c */ /* 0x000fe40003fc4270 */
[----:B------:R-:W-:Y:S01]  /*2200*/  IADD3 R25, R25, 0x1, RZ ;  /* 0x0000000119197810 */ /* 0x000fe20007ffe0ff */
[----:B------:R-:W-:-:S04]  /*2210*/  IMAD R8, R49, R24, R8 ;  /* 0x0000001831087224 */ /* 0x000fc800078e0208 */
[----:B------:R-:W-:Y:S01]  /*2220*/  IMAD R9, R24, R9, R25 ;  /* 0x0000000918097224 */ /* 0x000fe200078e0219 */
[----:B------:R-:W-:-:S05]  /*2230*/  IADD3 R24, R20, 0x12, RZ ;  /* 0x0000001214187810 */ /* 0x000fca0007ffe0ff */
[----:B------:R-:W-:Y:S01]  /*2240*/  @!P6 IMAD.MOV R24, RZ, RZ, R20 ;  /* 0x000000ffff18e224 */ /* 0x000fe200078e0214 */
[----:B------:R-:W-:Y:S02]  /*2250*/  IADD3 R20, R5, 0x2, RZ ;  /* 0x0000000205147810 */ /* 0x000fe40007ffe0ff */
[C---:B------:R-:W-:Y:S02]  /*2260*/  ISETP.GE.AND P6, PT, R13.reuse, 0x110, PT ;  /* 0x000001100d00780c */ /* 0x040fe40003fc6270 */
[----:B------:R-:W-:Y:S02]  /*2270*/  SEL R25, R42, RZ, P2 ;  /* 0x000000ff2a197207 */ /* 0x000fe40001000000 */
[----:B------:R-:W-:Y:S02]  /*2280*/  SEL R20, R20, RZ, !P6 ;  /* 0x000000ff14147207 */ /* 0x000fe40007000000 */
[----:B------:R-:W-:Y:S01]  /*2290*/  ISETP.GT.AND P6, PT, R13, 0x10f, PT ;  /* 0x0000010f0d00780c */ /* 0x000fe20003fc4270 */
[----:B------:R-:W-:-:S03]  /*22a0*/  FADD R44, R44, R25 ;  /* 0x000000192c2c7221 */ /* 0x000fc60000000000 */
[----:B------:R-:W-:Y:S01]  /*22b0*/  SEL R25, RZ, 0x12, !P6 ;  /* 0x00000012ff197807 */ /* 0x000fe20007000000 */
[----:B------:R-:W-:-:S04]  /*22c0*/  IMAD R13, R5, R24, RZ ;  /* 0x00000018050d7224 */ /* 0x000fc800078e02ff */
[----:B------:R-:W-:Y:S01]  /*22d0*/  IMAD.IADD R25, R25, 0x1, R20 ;  /* 0x0000000119197824 */ /* 0x000fe200078e0214 */
[----:B------:R-:W-:-:S03]  /*22e0*/  IADD3 R20, R5, R18, RZ ;  /* 0x0000001205147210 */ /* 0x000fc60007ffe0ff */
[----:B------:R-:W-:Y:S02]  /*22f0*/  IMAD R13, R18, R25, R13 ;  /* 0x00000019120d7224 */ /* 0x000fe400078e020d */
[----:B------:R-:W-:Y:S01]  /*2300*/  IMAD R18, R5, R18, -R20 ;  /* 0x0000001205127224 */ /* 0x000fe200078e0a14 */
[C---:B------:R-:W-:Y:S01]  /*2310*/  ISETP.GE.AND P6, PT, R22.reuse, 0x10, PT ;  /* 0x000000101600780c */ /* 0x040fe20003fc6270 */
[----:B------:R-:W-:-:S05]  /*2320*/  VIADD R5, R22, 0x2 ;  /* 0x0000000216057836 */ /* 0x000fca0000000000 */
[----:B------:R-:W-:Y:S02]  /*2330*/  SEL R5, R5, RZ, !P6 ;  /* 0x000000ff05057207 */ /* 0x000fe40007000000 */
[----:B------:R-:W-:Y:S02]  /*2340*/  ISETP.GT.AND P6, PT, R22, 0xf, PT ;  /* 0x0000000f1600780c */ /* 0x000fe40003fc4270 */
[----:B------:R-:W-:Y:S02]  /*2350*/  LOP3.LUT R39, R11, 0x180, RZ, 0xfc, !PT ;  /* 0x000001800b277812 */ /* 0x000fe400078efcff */
[----:B------:R-:W-:-:S03]  /*2360*/  IADD3 R18, R25, R18, R24 ;  /* 0x0000001219127210 */ /* 0x000fc60007ffe018 */
[----:B------:R-:W-:Y:S01]  /*2370*/  IMAD R39, R16, -0x11, R39 ;  /* 0xffffffef10277824 */ /* 0x000fe200078e0227 */
[----:B------:R-:W-:Y:S02]  /*2380*/  IADD3 R20, R5, 0x12, RZ ;  /* 0x0000001205147810 */ /* 0x000fe40007ffe0ff */
[----:B------:R-:W-:-:S03]  /*2390*/  IADD3 R18, R18, 0x1, RZ ;  /* 0x0000000112127810 */ /* 0x000fc60007ffe0ff */
[----:B------:R-:W-:Y:S01]  /*23a0*/  @!P6 IMAD.MOV R20, RZ, RZ, R5 ;  /* 0x000000ffff14e224 */ /* 0x000fe200078e0205 */
[C---:B------:R-:W-:Y:S01]  /*23b0*/  ISETP.GE.AND P6, PT, R39.reuse, 0x10, PT ;  /* 0x000000102700780c */ /* 0x040fe20003fc6270 */
[----:B------:R-:W-:Y:S02]  /*23c0*/  VIADD R5, R39, 0x2 ;  /* 0x0000000227057836 */ /* 0x000fe40000000000 */
[----:B------:R-:W-:-:S03]  /*23d0*/  IMAD R18, R25, R24, R18 ;  /* 0x0000001819127224 */ /* 0x000fc600078e0212 */
[----:B------:R-:W-:Y:S02]  /*23e0*/  SEL R24, R5, RZ, !P6 ;  /* 0x000000ff05187207 */ /* 0x000fe40007000000 */
[----:B------:R-:W-:Y:S02]  /*23f0*/  ISETP.GT.AND P6, PT, R39, 0xf, PT ;  /* 0x0000000f2700780c */ /* 0x000fe40003fc4270 */
[----:B------:R-:W-:-:S11]  /*2400*/  IADD3 R5, R24, 0x12, RZ ;  /* 0x0000001218057810 */ /* 0x000fd60007ffe0ff */
[----:B------:R-:W-:Y:S01]  /*2410*/  @!P6 IMAD.MOV R5, RZ, RZ, R24 ;  /* 0x000000ffff05e224 */ /* 0x000fe200078e0218 */
[----:B-----5:R-:W-:Y:S02]  /*2420*/  SEL R24, R47, RZ, P1 ;  /* 0x000000ff2f187207 */ /* 0x020fe40000800000 */
[----:B------:R-:W-:-:S03]  /*2430*/  ISETP.NE.AND P6, PT, R52, RZ, PT ;  /* 0x000000ff3400720c */ /* 0x000fc60003fc5270 */
[----:B------:R-:W-:Y:S01]  /*2440*/  FADD R45, R45, R24 ;  /* 0x000000182d2d7221 */ /* 0x000fe20000000000 */
[----:B------:R-:W-:Y:S02]  /*2450*/  SEL R53, R53, RZ, P6 ;  /* 0x000000ff35357207 */ /* 0x000fe40003000000 */
[----:B------:R-:W-:Y:S02]  /*2460*/  IADD3 R24, R7, 0x2, RZ ;  /* 0x0000000207187810 */ /* 0x000fe40007ffe0ff */
[----:B------:R-:W-:Y:S01]  /*2470*/  ISETP.GE.AND P6, PT, R3, 0x110, PT ;  /* 0x000001100300780c */ /* 0x000fe20003fc6270 */
[----:B------:R-:W-:-:S03]  /*2480*/  VIADD R38, R16, 0x2 ;  /* 0x0000000210267836 */ /* 0x000fc60000000000 */
[----:B------:R-:W-:Y:S02]  /*2490*/  SEL R40, R24, RZ, !P6 ;  /* 0x000000ff18287207 */ /* 0x000fe40007000000 */
[----:B------:R-:W-:-:S04]  /*24a0*/  PLOP3.LUT P6, PT, PT, PT, UP0, 0x40, 0x0 ;  /* 0x000000000000781c */ /* 0x000fc80003fce808 */
[----:B------:R-:W-:Y:S02]  /*24b0*/  SEL R38, R38, 0x12, P6 ;  /* 0x0000001226267807 */ /* 0x000fe40003000000 */
[----:B------:R-:W-:-:S04]  /*24c0*/  ISETP.NE.AND P6, PT, R41, RZ, PT ;  /* 0x000000ff2900720c */ /* 0x000fc80003fc5270 */
[----:B------:R-:W-:Y:S02]  /*24d0*/  SEL R25, R36, RZ, P6 ;  /* 0x000000ff24197207 */ /* 0x000fe40003000000 */
[----:B------:R-:W-:Y:S02]  /*24e0*/  ISETP.GT.AND P6, PT, R3, 0x10f, PT ;  /* 0x0000010f0300780c */ /* 0x000fe40003fc4270 */
[----:B------:R-:W-:Y:S01]  /*24f0*/  SEL R24, R23, RZ, P2 ;  /* 0x000000ff17187207 */ /* 0x000fe20001000000 */
[----:B------:R-:W-:Y:S01]  /*2500*/  IMAD.IADD R23, R7, 0x1, R22 ;  /* 0x0000000107177824 */ /* 0x000fe200078e0216 */
[----:B------:R-:W-:-:S03]  /*2510*/  SEL R3, RZ, 0x12, !P6 ;  /* 0x00000012ff037807 */ /* 0x000fc60007000000 */
[----:B------:R-:W-:Y:S01]  /*2520*/  IMAD R23, R7, R22, -R23 ;  /* 0x0000001607177224 */ /* 0x000fe200078e0a17 */
[----:B------:R-:W-:-:S04]  /*2530*/  IADD3 R3, R3, R40, RZ ;  /* 0x0000002803037210 */ /* 0x000fc80007ffe0ff */
[----:B------:R-:W-:Y:S01]  /*2540*/  IADD3 R23, R3, R23, R20 ;  /* 0x0000001703177210 */ /* 0x000fe20007ffe014 */
[----:B------:R-:W-:-:S03]  /*2550*/  IMAD R7, R7, R20, RZ ;  /* 0x0000001407077224 */ /* 0x000fc600078e02ff */
[----:B------:R-:W-:Y:S01]  /*2560*/  IADD3 R23, R23, 0x1, RZ ;  /* 0x0000000117177810 */ /* 0x000fe20007ffe0ff */
[----:B------:R-:W-:Y:S02]  /*2570*/  IMAD.SHL.U32 R17, R17, 0x2, RZ ;  /* 0x0000000211117824 */ /* 0x000fe400078e00ff */
[----:B------:R-:W-:Y:S02]  /*2580*/  IMAD R22, R22, R3, R7 ;  /* 0x0000000316167224 */ /* 0x000fe400078e0207 */
[----:B------:R-:W-:Y:S02]  /*2590*/  IMAD R7, R3, R20, R23 ;  /* 0x0000001403077224 */ /* 0x000fe400078e0217 */
[----:B------:R-:W-:-:S05]  /*25a0*/  IMAD.HI R3, R17, 0x2aaaaaab, RZ ;  /* 0x2aaaaaab11037827 */ /* 0x000fca00078e02ff */
[----:B------:R-:W-:-:S04]  /*25b0*/  SHF.R.U32.HI R20, RZ, 0x1f, R3 ;  /* 0x0000001fff147819 */ /* 0x000fc80000011603 */
[----:B------:R-:W-:Y:S02]  /*25c0*/  LEA.HI.SX32 R20, R3, R20, 0x19 ;  /* 0x0000001403147211 */ /* 0x000fe400078fcaff */
[----:B------:R-:W-:-:S05]  /*25d0*/  IADD3 R3, R16, R39, RZ ;  /* 0x0000002710037210 */ /* 0x000fca0007ffe0ff */
[----:B------:R-:W-:Y:S02]  /*25e0*/  IMAD R3, R16, R39, -R3 ;  /* 0x0000002710037224 */ /* 0x000fe400078e0a03 */
[----:B------:R-:W-:-:S03]  /*25f0*/  IMAD R17, R20, -0x300, R17 ;  /* 0xfffffd0014117824 */ /* 0x000fc600078e0211 */
[----:B------:R-:W-:Y:S01]  /*2600*/  IADD3 R3, R38, R3, R5 ;  /* 0x0000000326037210 */ /* 0x000fe20007ffe005 */
[-C--:B------:R-:W-:Y:S02]  /*2610*/  IMAD R16, R16, R5.reuse, RZ ;  /* 0x0000000510107224 */ /* 0x080fe400078e02ff */
[----:B------:R-:W-:Y:S02]  /*2620*/  IMAD R20, R20, 0x36300, R17 ;  /* 0x0003630014147824 */ /* 0x000fe400078e0211 */
[----:B------:R-:W-:Y:S02]  /*2630*/  VIADD R3, R3, 0x1 ;  /* 0x0000000103037836 */ /* 0x000fe40000000000 */
[----:B------:R-:W-:Y:S02]  /*2640*/  IMAD R17, R39, R38, R16 ;  /* 0x0000002627117224 */ /* 0x000fe400078e0210 */
[----:B------:R-:W-:Y:S01]  /*2650*/  IMAD R38, R38, R5, R3 ;  /* 0x0000000526267224 */ /* 0x000fe200078e0203 */
[----:B------:R-:W-:-:S02]  /*2660*/  IADD3 R5, -R8, R9, RZ ;  /* 0x0000000908057210 */ /* 0x000fc40007ffe1ff */
[----:B------:R-:W0:Y:S01]  /*2670*/  LDC.64 R8, c[0x0][0x218] ;  /* 0x00008600ff087b82 */ /* 0x000e220000000a00 */
[----:B------:R-:W-:Y:S01]  /*2680*/  IADD3 R16, -R22, R7, RZ ;  /* 0x0000000716107210 */ /* 0x000fe20007ffe1ff */
[----:B------:R-:W-:Y:S01]  /*2690*/  FADD R34, R34, R53 ;  /* 0x0000003522227221 */ /* 0x000fe20000000000 */
[----:B------:R-:W-:Y:S01]  /*26a0*/  IMAD R3, R11, 0x300, R20 ;  /* 0x000003000b037824 */ /* 0x000fe200078e0214 */
[----:B---3--:R-:W-:Y:S01]  /*26b0*/  SEL R6, R6, RZ, P4 ;  /* 0x000000ff06067207 */ /* 0x008fe20002000000 */
[----:B------:R-:W-:Y:S01]  /*26c0*/  FADD R0, R0, R25 ;  /* 0x0000001900007221 */ /* 0x000fe20000000000 */
[----:B------:R-:W-:Y:S01]  /*26d0*/  SEL R37, R37, RZ, P1 ;  /* 0x000000ff25257207 */ /* 0x000fe20000800000 */
[----:B------:R-:W-:Y:S01]  /*26e0*/  FADD R24, R43, R24 ;  /* 0x000000182b187221 */ /* 0x000fe20000000000 */
[----:B------:R-:W-:Y:S02]  /*26f0*/  ISETP.GE.AND P6, PT, R2, 0x121, PT ;  /* 0x000001210200780c */ /* 0x000fe40003fc6270 */
[----:B------:R-:W-:Y:S01]  /*2700*/  PLOP3.LUT P1, PT, PT, PT, UP0, 0x80, 0x0 ;  /* 0x000000000000781c */ /* 0x000fe20003f2f008 */
[----:B------:R-:W-:Y:S01]  /*2710*/  VIADD R25, R3, 0x30000 ;  /* 0x0003000003197836 */ /* 0x000fe20000000000 */
[----:B------:R-:W-:Y:S01]  /*2720*/  I2FP.F32.S32 R5, R5 ;  /* 0x0000000500057245 */ /* 0x000fe20000201400 */
[----:B------:R-:W-:-:S02]  /*2730*/  IMAD.IADD R13, R18, 0x1, -R13 ;  /* 0x00000001120d7824 */ /* 0x000fc400078e0a0d */
[----:B------:R-:W-:Y:S01]  /*2740*/  FADD R51, R51, R6 ;  /* 0x0000000633337221 */ /* 0x000fe20000000000 */
[----:B------:R-:W-:Y:S02]  /*2750*/  FSETP.GT.AND P2, PT, |R5|, 8.50705917302346158658e+37, PT ;  /* 0x7e8000000500780b */ /* 0x000fe40003f44200 */
[----:B--2---:R-:W-:Y:S02]  /*2760*/  SEL R7, R10, RZ, P3 ;  /* 0x000000ff0a077207 */ /* 0x004fe40001800000 */
[----:B----4-:R-:W-:-:S03]  /*2770*/  SEL R23, R12, RZ, P5 ;  /* 0x000000ff0c177207 */ /* 0x010fc60002800000 */
[----:B------:R-:W-:Y:S02]  /*2780*/  FADD R44, R44, R7 ;  /* 0x000000072c2c7221 */ /* 0x000fe40000000000 */
[----:B------:R-:W1:Y:S01]  /*2790*/  LDC.64 R6, c[0x0][0x220] ;  /* 0x00008800ff067b82 */ /* 0x000e620000000a00 */
[----:B------:R-:W-:Y:S02]  /*27a0*/  SEL R15, R15, RZ, P5 ;  /* 0x000000ff0f0f7207 */ /* 0x000fe40002800000 */
[----:B------:R-:W-:Y:S02]  /*27b0*/  ISETP.GE.AND P5, PT, R14, 0x121, PT ;  /* 0x000001210e00780c */ /* 0x000fe40003fa6270 */
[----:B------:R-:W-:Y:S01]  /*27c0*/  SEL R10, R19, RZ, P0 ;  /* 0x000000ff130a7207 */ /* 0x000fe20000000000 */
[----:B------:R-:W-:Y:S01]  /*27d0*/  FADD R34, R34, R15 ;  /* 0x0000000f22227221 */ /* 0x000fe20000000000 */
[----:B------:R-:W-:Y:S02]  /*27e0*/  IADD3 R15, R3, 0x18000, RZ ;  /* 0x00018000030f7810 */ /* 0x000fe40007ffe0ff */
[----:B------:R-:W-:-:S02]  /*27f0*/  SEL R21, R21, RZ, P4 ;  /* 0x000000ff15157207 */ /* 0x000fc40002000000 */
[----:B------:R-:W-:Y:S01]  /*2800*/  ISETP.GE.AND P4, PT, R11, 0x121, PT ;  /* 0x000001210b00780c */ /* 0x000fe20003f86270 */
[----:B------:R-:W-:Y:S01]  /*2810*/  FADD R45, R45, R10 ;  /* 0x0000000a2d2d7221 */ /* 0x000fe20000000000 */
[----:B------:R-:W-:Y:S01]  /*2820*/  SEL R19, R4, RZ, P3 ;  /* 0x000000ff04137207 */ /* 0x000fe20001800000 */
[----:B------:R-:W-:Y:S01]  /*2830*/  FADD R4, R0, R21 ;  /* 0x0000001500047221 */ /* 0x000fe20000000000 */
[----:B------:R-:W-:-:S03]  /*2840*/  SEL R10, R35, RZ, P0 ;  /* 0x000000ff230a7207 */ /* 0x000fc60000000000 */
[----:B------:R-:W-:Y:S01]  /*2850*/  FADD R0, R24, R19 ;  /* 0x0000001318007221 */ /* 0x000fe20000000000 */
[----:B------:R-:W-:Y:S01]  /*2860*/  IADD3 R35, R3, 0x48000, RZ ;  /* 0x0004800003237810 */ /* 0x000fe20007ffe0ff */
[----:B0-----:R-:W-:-:S04]  /*2870*/  IMAD.WIDE R18, R3, 0x4, R8 ;  /* 0x0000000403127825 */ /* 0x001fc800078e0208 */
[----:B------:R-:W-:Y:S01]  /*2880*/  FADD R46, R46, R23 ;  /* 0x000000172e2e7221 */ /* 0x000fe20000000000 */
[--C-:B------:R-:W-:Y:S01]  /*2890*/  IMAD.WIDE R20, R15, 0x4, R8.reuse ;  /* 0x000000040f147825 */ /* 0x100fe200078e0208 */
[----:B------:R-:W-:Y:S03]  /*28a0*/  @!P4 STG.E.64 desc[UR6][R18.64], R26 ;  /* 0x0000001a1200c986 */ /* 0x000fe6000c101b06 */
[--C-:B------:R-:W-:Y:S01]  /*28b0*/  IMAD.WIDE R22, R25, 0x4, R8.reuse ;  /* 0x0000000419167825 */ /* 0x100fe200078e0208 */
[----:B------:R-:W-:Y:S01]  /*28c0*/  I2FP.F32.S32 R11, R13 ;  /* 0x0000000d000b7245 */ /* 0x000fe20000201400 */
[----:B------:R-:W-:Y:S01]  /*28d0*/  @!P5 STG.E.64 desc[UR6][R20.64], R32 ;  /* 0x000000201400d986 */ /* 0x000fe2000c101b06 */
[----:B------:R-:W-:Y:S01]  /*28e0*/  FSETP.GEU.AND P0, PT, |R5|, 1.175494350822287508e-38, PT ;  /* 0x008000000500780b */ /* 0x000fe20003f0e200 */
[----:B------:R-:W-:-:S04]  /*28f0*/  IMAD.WIDE R8, R35, 0x4, R8 ;  /* 0x0000000423087825 */ /* 0x000fc800078e0208 */
[----:B------:R-:W-:Y:S01]  /*2900*/  @P2 FMUL R46, R46, 0.25 ;  /* 0x3e8000002e2e2820 */ /* 0x000fe20000400000 */
[----:B------:R0:W-:Y:S01]  /*2910*/  @!P6 STG.E.64 desc[UR6][R22.64], R30 ;  /* 0x0000001e1600e986 */ /* 0x0001e2000c101b06 */
[----:B------:R-:W-:Y:S01]  /*2920*/  @P2 FMUL R34, R34, 0.25 ;  /* 0x3e80000022222820 */ /* 0x000fe20000400000 */
[----:B------:R-:W-:Y:S01]  /*2930*/  FADD R37, R50, R37 ;  /* 0x0000002532257221 */ /* 0x000fe20000000000 */
[----:B------:R-:W-:Y:S01]  /*2940*/  IMAD.IADD R17, R38, 0x1, -R17 ;  /* 0x0000000126117824 */ /* 0x000fe200078e0a11 */
[----:B------:R2:W-:Y:S01]  /*2950*/  @!P1 STG.E.64 desc[UR6][R8.64], R28 ;  /* 0x0000001c08009986 */ /* 0x0005e2000c101b06 */
[----:B------:R-:W-:Y:S01]  /*2960*/  FSETP.GT.AND P1, PT, |R11|, 8.50705917302346158658e+37, PT ;  /* 0x7e8000000b00780b */ /* 0x000fe20003f24200 */
[----:B------:R-:W-:Y:S01]  /*2970*/  @P2 FMUL R5, R5, 0.25 ;  /* 0x3e80000005052820 */ /* 0x000fe20000400000 */
[----:B------:R-:W-:Y:S01]  /*2980*/  FSETP.GEU.AND P3, PT, |R11|, 1.175494350822287508e-38, PT ;  /* 0x008000000b00780b */ /* 0x000fe20003f6e200 */
[----:B------:R-:W3:Y:S01]  /*2990*/  LDC.64 R12, c[0x0][0x228] ;  /* 0x00008a00ff0c7b82 */ /* 0x000ee20000000a00 */
[----:B0-----:R-:W-:Y:S01]  /*29a0*/  I2FP.F32.S32 R22, R16 ;  /* 0x0000001000167245 */ /* 0x001fe20000201400 */
[----:B------:R-:W-:-:S03]  /*29b0*/  @!P0 FMUL R5, R5, 16777216 ;  /* 0x4b80000005058820 */ /* 0x000fc60000400000 */
[----:B------:R-:W-:Y:S01]  /*29c0*/  FSETP.GT.AND P2, PT, |R22|, 8.50705917302346158658e+37, PT ;  /* 0x7e8000001600780b */ /* 0x000fe20003f44200 */
[----:B------:R-:W-:Y:S01]  /*29d0*/  @!P0 FMUL R46, R46, 16777216 ;  /* 0x4b8000002e2e8820 */ /* 0x000fe20000400000 */
[----:B------:R-:W-:Y:S01]  /*29e0*/  @!P0 FMUL R34, R34, 16777216 ;  /* 0x4b80000022228820 */ /* 0x000fe20000400000 */
[----:B------:R-:W-:Y:S02]  /*29f0*/  PLOP3.LUT P0, PT, PT, PT, UP0, 0x80, 0x0 ;  /* 0x000000000000781c */ /* 0x000fe40003f0f008 */
[----:B------:R-:W-:Y:S01]  /*2a00*/  @P1 FMUL R11, R11, 0.25 ;  /* 0x3e8000000b0b1820 */ /* 0x000fe20000400000 */
[----:B------:R-:W-:Y:S01]  /*2a10*/  @P1 FMUL R51, R51, 0.25 ;  /* 0x3e80000033331820 */ /* 0x000fe20000400000 */
[----:B------:R-:W-:Y:S01]  /*2a20*/  @P1 FMUL R4, R4, 0.25 ;  /* 0x3e80000004041820 */ /* 0x000fe20000400000 */
[----:B------:R-:W-:Y:S01]  /*2a30*/  FADD R10, R37, R10 ;  /* 0x0000000a250a7221 */ /* 0x000fe20000000000 */
[----:B-1----:R-:W-:Y:S01]  /*2a40*/  IMAD.WIDE R36, R3, 0x4, R6 ;  /* 0x0000000403247825 */ /* 0x002fe200078e0206 */
[----:B------:R-:W-:-:S03]  /*2a50*/  I2FP.F32.S32 R23, R17 ;  /* 0x0000001100177245 */ /* 0x000fc60000201400 */
[----:B------:R-:W-:Y:S01]  /*2a60*/  @!P3 FMUL R11, R11, 16777216 ;  /* 0x4b8000000b0bb820 */ /* 0x000fe20000400000 */
[----:B------:R-:W-:Y:S01]  /*2a70*/  @!P3 FMUL R51, R51, 16777216 ;  /* 0x4b8000003333b820 */ /* 0x000fe20000400000 */
[----:B------:R-:W-:-:S04]  /*2a80*/  IMAD.WIDE R38, R15, 0x4, R6 ;  /* 0x000000040f267825 */ /* 0x000fc800078e0206 */
[----:B------:R-:W-:Y:S01]  /*2a90*/  @!P3 FMUL R4, R4, 16777216 ;  /* 0x4b8000000404b820 */ /* 0x000fe20000400000 */
[----:B------:R-:W-:Y:S01]  /*2aa0*/  FSETP.GEU.AND P3, PT, |R22|, 1.175494350822287508e-38, PT ;  /* 0x008000001600780b */ /* 0x000fe20003f6e200 */
[----:B------:R-:W-:-:S04]  /*2ab0*/  IMAD.WIDE R40, R25, 0x4, R6 ;  /* 0x0000000419287825 */ /* 0x000fc800078e0206 */
[----:B------:R-:W-:Y:S01]  /*2ac0*/  @P2 FMUL R22, R22, 0.25 ;  /* 0x3e80000016162820 */ /* 0x000fe20000400000 */
[----:B------:R-:W-:Y:S01]  /*2ad0*/  @P2 FMUL R44, R44, 0.25 ;  /* 0x3e8000002c2c2820 */ /* 0x000fe20000400000 */
[----:B------:R-:W-:Y:S01]  /*2ae0*/  @P2 FMUL R0, R0, 0.25 ;  /* 0x3e80000000002820 */ /* 0x000fe20000400000 */
[----:B------:R-:W-:Y:S01]  /*2af0*/  IMAD.WIDE R20, R35, 0x4, R6 ;  /* 0x0000000423147825 */ /* 0x000fe200078e0206 */
[----:B------:R0:W-:Y:S01]  /*2b00*/  @!P4 STG.E.64 desc[UR6][R36.64], R26 ;  /* 0x0000001a2400c986 */ /* 0x0001e2000c101b06 */
[C---:B------:R-:W-:Y:S01]  /*2b10*/  FSETP.GT.AND P2, PT, |R23|.reuse, 8.50705917302346158658e+37, PT ;  /* 0x7e8000001700780b */ /* 0x040fe20003f44200 */
[----:B--2---:R-:W1:Y:S02]  /*2b20*/  LDC.64 R8, c[0x0][0x230] ;  /* 0x00008c00ff087b82 */ /* 0x004e640000000a00 */
[----:B------:R-:W-:Y:S04]  /*2b30*/  @!P5 STG.E.64 desc[UR6][R38.64], R32 ;  /* 0x000000202600d986 */ /* 0x000fe8000c101b06 */
[----:B------:R-:W-:Y:S04]  /*2b40*/  @!P6 STG.E.64 desc[UR6][R40.64], R30 ;  /* 0x0000001e2800e986 */ /* 0x000fe8000c101b06 */
[----:B------:R-:W-:Y:S01]  /*2b50*/  @!P0 STG.E.64 desc[UR6][R20.64], R28 ;  /* 0x0000001c14008986 */ /* 0x000fe2000c101b06 */
[C---:B------:R-:W-:Y:S01]  /*2b60*/  FSETP.GEU.AND P0, PT, |R23|.reuse, 1.175494350822287508e-38, PT ;  /* 0x008000001700780b */ /* 0x040fe20003f0e200 */
[----:B------:R-:W-:Y:S01]  /*2b70*/  @!P3 FMUL R22, R22, 16777216 ;  /* 0x4b8000001616b820 */ /* 0x000fe20000400000 */
[----:B------:R-:W-:Y:S01]  /*2b80*/  PLOP3.LUT P1, PT, PT, PT, UP0, 0x80, 0x0 ;  /* 0x000000000000781c */ /* 0x000fe20003f2f008 */
[----:B------:R-:W-:Y:S01]  /*2b90*/  @P2 FMUL R23, R23, 0.25 ;  /* 0x3e80000017172820 */ /* 0x000fe20000400000 */
[----:B------:R-:W2:Y:S01]  /*2ba0*/  MUFU.RCP R5, R5 ;  /* 0x0000000500057308 */ /* 0x000ea20000001000 */
[----:B---3--:R-:W-:-:S04]  /*2bb0*/  IMAD.WIDE R6, R3, 0x4, R12 ;  /* 0x0000000403067825 */ /* 0x008fc800078e020c */
[----:B------:R-:W-:-:S03]  /*2bc0*/  IMAD.WIDE R18, R15, 0x4, R12 ;  /* 0x000000040f127825 */ /* 0x000fc600078e020c */
[----:B------:R-:W3:Y:S01]  /*2bd0*/  MUFU.RCP R11, R11 ;  /* 0x0000000b000b7308 */ /* 0x000ee20000001000 */
[----:B------:R-:W-:-:S04]  /*2be0*/  IMAD.WIDE R16, R25, 0x4, R12 ;  /* 0x0000000419107825 */ /* 0x000fc800078e020c */
[----:B------:R-:W-:Y:S01]  /*2bf0*/  @!P0 FMUL R23, R23, 16777216 ;  /* 0x4b80000017178820 */ /* 0x000fe20000400000 */
[----:B------:R3:W-:Y:S01]  /*2c00*/  @!P4 STG.E.64 desc[UR6][R6.64], R26 ;  /* 0x0000001a0600c986 */ /* 0x0007e2000c101b06 */
[----:B------:R-:W-:Y:S01]  /*2c10*/  IMAD.WIDE R12, R35, 0x4, R12 ;  /* 0x00000004230c7825 */ /* 0x000fe200078e020c */
[----:B0-----:R-:W0:Y:S02]  /*2c20*/  MUFU.RCP R37, R22 ;  /* 0x0000001600257308 */ /* 0x001e240000001000 */
[----:B------:R4:W-:Y:S04]  /*2c30*/  @!P5 STG.E.64 desc[UR6][R18.64], R32 ;  /* 0x000000201200d986 */ /* 0x0009e8000c101b06 */
[----:B------:R4:W-:Y:S02]  /*2c40*/  @!P6 STG.E.64 desc[UR6][R16.64], R30 ;  /* 0x0000001e1000e986 */ /* 0x0009e4000c101b06 */
[----:B------:R-:W5:Y:S02]  /*2c50*/  MUFU.RCP R23, R23 ;  /* 0x0000001700177308 */ /* 0x000f640000001000 */
[----:B------:R4:W-:Y:S01]  /*2c60*/  @!P1 STG.E.64 desc[UR6][R12.64], R28 ;  /* 0x0000001c0c009986 */ /* 0x0009e2000c101b06 */
[----:B------:R-:W-:Y:S01]  /*2c70*/  PLOP3.LUT P1, PT, PT, PT, UP0, 0x40, 0x0 ;  /* 0x000000000000781c */ /* 0x000fe20003f2e808 */
[----:B------:R-:W-:Y:S01]  /*2c80*/  @!P3 FMUL R44, R44, 16777216 ;  /* 0x4b8000002c2cb820 */ /* 0x000fe20000400000 */
[----:B------:R-:W-:Y:S01]  /*2c90*/  @!P3 FMUL R0, R0, 16777216 ;  /* 0x4b8000000000b820 */ /* 0x000fe20000400000 */
[----:B-1----:R-:W-:-:S04]  /*2ca0*/  IMAD.WIDE R2, R3, 0x4, R8 ;  /* 0x0000000403027825 */ /* 0x002fc800078e0208 */
[C---:B--2---:R-:W-:Y:S01]  /*2cb0*/  FMUL R46, R5.reuse, R46 ;  /* 0x0000002e052e7220 */ /* 0x044fe20000400000 */
[----:B------:R-:W-:Y:S01]  /*2cc0*/  FMUL R47, R5, R34 ;  /* 0x00000022052f7220 */ /* 0x000fe20000400000 */
[----:B---3--:R-:W-:Y:S01]  /*2cd0*/  FMUL R6, R11, R51 ;  /* 0x000000330b067220 */ /* 0x008fe20000400000 */
[----:B------:R-:W-:-:S04]  /*2ce0*/  IMAD.WIDE R14, R15, 0x4, R8 ;  /* 0x000000040f0e7825 */ /* 0x000fc800078e0208 */
[----:B------:R-:W-:Y:S01]  /*2cf0*/  FMUL R7, R11, R4 ;  /* 0x000000040b077220 */ /* 0x000fe20000400000 */
[----:B------:R-:W-:Y:S01]  /*2d00*/  @P2 FMUL R45, R45, 0.25 ;  /* 0x3e8000002d2d2820 */ /* 0x000fe20000400000 */
[----:B0-----:R-:W-:Y:S01]  /*2d10*/  FMUL R36, R37, R44 ;  /* 0x0000002c25247220 */ /* 0x001fe20000400000 */
[----:B------:R-:W-:-:S04]  /*2d20*/  IMAD.WIDE R20, R25, 0x4, R8 ;  /* 0x0000000419147825 */ /* 0x000fc800078e0208 */
[----:B------:R-:W-:Y:S01]  /*2d30*/  @P2 FMUL R10, R10, 0.25 ;  /* 0x3e8000000a0a2820 */ /* 0x000fe20000400000 */
[----:B------:R-:W-:Y:S01]  /*2d40*/  FMUL R37, R37, R0 ;  /* 0x0000000025257220 */ /* 0x000fe20000400000 */
[----:B------:R4:W-:Y:S01]  /*2d50*/  @!P4 STG.E.64 desc[UR6][R2.64], R46 ;  /* 0x0000002e0200c986 */ /* 0x0009e2000c101b06 */
[----:B------:R-:W-:Y:S01]  /*2d60*/  @!P0 FMUL R45, R45, 16777216 ;  /* 0x4b8000002d2d8820 */ /* 0x000fe20000400000 */
[----:B------:R-:W-:Y:S02]  /*2d70*/  @!P0 FMUL R10, R10, 16777216 ;  /* 0x4b8000000a0a8820 */ /* 0x000fe40000400000 */
[----:B------:R4:W-:Y:S01]  /*2d80*/  @!P5 STG.E.64 desc[UR6][R14.64], R6 ;  /* 0x000000060e00d986 */ /* 0x0009e2000c101b06 */
[----:B-----5:R-:W-:-:S03]  /*2d90*/  FMUL R22, R23, R45 ;  /* 0x0000002d17167220 */ /* 0x020fc60000400000 */
[----:B------:R4:W-:Y:S01]  /*2da0*/  @!P6 STG.E.64 desc[UR6][R20.64], R36 ;  /* 0x000000241400e986 */ /* 0x0009e2000c101b06 */
[----:B------:R-:W-:-:S04]  /*2db0*/  IMAD.WIDE R8, R35, 0x4, R8 ;  /* 0x0000000423087825 */ /* 0x000fc800078e0208 */
[----:B------:R-:W-:Y:S01]  /*2dc0*/  FMUL R23, R23, R10 ;  /* 0x0000000a17177220 */ /* 0x000fe20000400000 */
[----:B------:R-:W-:Y:S06]  /*2dd0*/  @!P1 EXIT ;  /* 0x000000000000994d */ /* 0x000fec0003800000 */
[----:B------:R-:W-:Y:S01]  /*2de0*/  STG.E.64 desc[UR6][R8.64], R22 ;  /* 0x0000001608007986 */ /* 0x000fe2000c101b06 */
[----:B------:R-:W-:Y:S05]  /*2df0*/  EXIT ;  /* 0x000000000000794d */ /* 0x000fea0003800000 */
.L_x_0:
[----:B------:R-:W-:-:S00]  /*2e00*/  BRA `(.L_x_0) ;  /* 0xfffffffc00fc7947 */ /* 0x000fc0000383ffff */
[----:B------:R-:W-:-:S00]  /*2e10*/  NOP ;  /* 0x0000000000007918 */ /* 0x000fc00000000000 */
        /* <DEDUP_REMOVED lines=14> */
.L_x_1:


//--------------------- .nv.constant0.triton_poi_fused_avg_pool2d_convolution_28 --------------------------
	.section	.nv.constant0.triton_poi_fused_avg_pool2d_convolution_28,"a",@progbits
	.sectionflags	@""
	.align	4
.nv.constant0.triton_poi_fused_avg_pool2d_convolution_28:
	.zero		576
